	.headerflags	@"EF_CUDA_TEXMODE_UNIFIED EF_CUDA_64BIT_ADDRESS EF_CUDA_SM86 EF_CUDA_VIRTUAL_SM(EF_CUDA_SM86)"
	.elftype	@"ET_EXEC"


//--------------------- .nv.info                  --------------------------
	.section	.nv.info,"",@"SHT_CUDA_INFO"
	.align	4


	//----- nvinfo : EIATTR_REGCOUNT
	.align		4
        /*0000*/ 	.byte	0x04, 0x2f
        /*0002*/ 	.short	(.L_1 - .L_0)
	.align		4
.L_0:
        /*0004*/ 	.word	index@(copy_n_1_to_256__kernel)
        /*0008*/ 	.word	0x00000023


	//----- nvinfo : EIATTR_MAX_STACK_SIZE
	.align		4
.L_1:
        /*000c*/ 	.byte	0x04, 0x23
        /*000e*/ 	.short	(.L_3 - .L_2)
	.align		4
.L_2:
        /*0010*/ 	.word	index@(copy_n_1_to_256__kernel)
        /*0014*/ 	.word	0x00000000


	//----- nvinfo : EIATTR_MIN_STACK_SIZE
	.align		4
.L_3:
        /*0018*/ 	.byte	0x04, 0x12
        /*001a*/ 	.short	(.L_5 - .L_4)
	.align		4
.L_4:
        /*001c*/ 	.word	index@(copy_n_1_to_256__kernel)
        /*0020*/ 	.word	0x00000000


	//----- nvinfo : EIATTR_FRAME_SIZE
	.align		4
.L_5:
        /*0024*/ 	.byte	0x04, 0x11
        /*0026*/ 	.short	(.L_7 - .L_6)
	.align		4
.L_6:
        /*0028*/ 	.word	index@(copy_n_1_to_256__kernel)
        /*002c*/ 	.word	0x00000000


	//----- nvinfo : EIATTR_REGCOUNT
	.align		4
.L_7:
        /*0030*/ 	.byte	0x04, 0x2f
        /*0032*/ 	.short	(.L_9 - .L_8)
	.align		4
.L_8:
        /*0034*/ 	.word	index@(copy_n_257_to_512__kernel)
        /*0038*/ 	.word	0x00000023


	//----- nvinfo : EIATTR_MAX_STACK_SIZE
	.align		4
.L_9:
        /*003c*/ 	.byte	0x04, 0x23
        /*003e*/ 	.short	(.L_11 - .L_10)
	.align		4
.L_10:
        /*0040*/ 	.word	index@(copy_n_257_to_512__kernel)
        /*0044*/ 	.word	0x00000000


	//----- nvinfo : EIATTR_MIN_STACK_SIZE
	.align		4
.L_11:
        /*0048*/ 	.byte	0x04, 0x12
        /*004a*/ 	.short	(.L_13 - .L_12)
	.align		4
.L_12:
        /*004c*/ 	.word	index@(copy_n_257_to_512__kernel)
        /*0050*/ 	.word	0x00000000


	//----- nvinfo : EIATTR_FRAME_SIZE
	.align		4
.L_13:
        /*0054*/ 	.byte	0x04, 0x11
        /*0056*/ 	.short	(.L_15 - .L_14)
	.align		4
.L_14:
        /*0058*/ 	.word	index@(copy_n_257_to_512__kernel)
        /*005c*/ 	.word	0x00000000


	//----- nvinfo : EIATTR_REGCOUNT
	.align		4
.L_15:
        /*0060*/ 	.byte	0x04, 0x2f
        /*0062*/ 	.short	(.L_17 - .L_16)
	.align		4
.L_16:
        /*0064*/ 	.word	index@(copy_n_513_to_768__kernel)
        /*0068*/ 	.word	0x00000023


	//----- nvinfo : EIATTR_MAX_STACK_SIZE
	.align		4
.L_17:
        /*006c*/ 	.byte	0x04, 0x23
        /*006e*/ 	.short	(.L_19 - .L_18)
	.align		4
.L_18:
        /*0070*/ 	.word	index@(copy_n_513_to_768__kernel)
        /*0074*/ 	.word	0x00000000


	//----- nvinfo : EIATTR_MIN_STACK_SIZE
	.align		4
.L_19:
        /*0078*/ 	.byte	0x04, 0x12
        /*007a*/ 	.short	(.L_21 - .L_20)
	.align		4
.L_20:
        /*007c*/ 	.word	index@(copy_n_513_to_768__kernel)
        /*0080*/ 	.word	0x00000000


	//----- nvinfo : EIATTR_FRAME_SIZE
	.align		4
.L_21:
        /*0084*/ 	.byte	0x04, 0x11
        /*0086*/ 	.short	(.L_23 - .L_22)
	.align		4
.L_22:
        /*0088*/ 	.word	index@(copy_n_513_to_768__kernel)
        /*008c*/ 	.word	0x00000000


	//----- nvinfo : EIATTR_REGCOUNT
	.align		4
.L_23:
        /*0090*/ 	.byte	0x04, 0x2f
        /*0092*/ 	.short	(.L_25 - .L_24)
	.align		4
.L_24:
        /*0094*/ 	.word	index@(copy_n_769_to_1024__kernel)
        /*0098*/ 	.word	0x00000023


	//----- nvinfo : EIATTR_MAX_STACK_SIZE
	.align		4
.L_25:
        /*009c*/ 	.byte	0x04, 0x23
        /*009e*/ 	.short	(.L_27 - .L_26)
	.align		4
.L_26:
        /*00a0*/ 	.word	index@(copy_n_769_to_1024__kernel)
        /*00a4*/ 	.word	0x00000000


	//----- nvinfo : EIATTR_MIN_STACK_SIZE
	.align		4
.L_27:
        /*00a8*/ 	.byte	0x04, 0x12
        /*00aa*/ 	.short	(.L_29 - .L_28)
	.align		4
.L_28:
        /*00ac*/ 	.word	index@(copy_n_769_to_1024__kernel)
        /*00b0*/ 	.word	0x00000000


	//----- nvinfo : EIATTR_FRAME_SIZE
	.align		4
.L_29:
        /*00b4*/ 	.byte	0x04, 0x11
        /*00b6*/ 	.short	(.L_31 - .L_30)
	.align		4
.L_30:
        /*00b8*/ 	.word	index@(copy_n_769_to_1024__kernel)
        /*00bc*/ 	.word	0x00000000


	//----- nvinfo : EIATTR_REGCOUNT
	.align		4
.L_31:
        /*00c0*/ 	.byte	0x04, 0x2f
        /*00c2*/ 	.short	(.L_33 - .L_32)
	.align		4
.L_32:
        /*00c4*/ 	.word	index@(copy_n_1025_to_1280__kernel)
        /*00c8*/ 	.word	0x00000023


	//----- nvinfo : EIATTR_MAX_STACK_SIZE
	.align		4
.L_33:
        /*00cc*/ 	.byte	0x04, 0x23
        /*00ce*/ 	.short	(.L_35 - .L_34)
	.align		4
.L_34:
        /*00d0*/ 	.word	index@(copy_n_1025_to_1280__kernel)
        /*00d4*/ 	.word	0x00000000


	//----- nvinfo : EIATTR_MIN_STACK_SIZE
	.align		4
.L_35:
        /*00d8*/ 	.byte	0x04, 0x12
        /*00da*/ 	.short	(.L_37 - .L_36)
	.align		4
.L_36:
        /*00dc*/ 	.word	index@(copy_n_1025_to_1280__kernel)
        /*00e0*/ 	.word	0x00000000


	//----- nvinfo : EIATTR_FRAME_SIZE
	.align		4
.L_37:
        /*00e4*/ 	.byte	0x04, 0x11
        /*00e6*/ 	.short	(.L_39 - .L_38)
	.align		4
.L_38:
        /*00e8*/ 	.word	index@(copy_n_1025_to_1280__kernel)
        /*00ec*/ 	.word	0x00000000


	//----- nvinfo : EIATTR_REGCOUNT
	.align		4
.L_39:
        /*00f0*/ 	.byte	0x04, 0x2f
        /*00f2*/ 	.short	(.L_41 - .L_40)
	.align		4
.L_40:
        /*00f4*/ 	.word	index@(copy_n_1281_to_1536__kernel)
        /*00f8*/ 	.word	0x00000023


	//----- nvinfo : EIATTR_MAX_STACK_SIZE
	.align		4
.L_41:
        /*00fc*/ 	.byte	0x04, 0x23
        /*00fe*/ 	.short	(.L_43 - .L_42)
	.align		4
.L_42:
        /*0100*/ 	.word	index@(copy_n_1281_to_1536__kernel)
        /*0104*/ 	.word	0x00000000


	//----- nvinfo : EIATTR_MIN_STACK_SIZE
	.align		4
.L_43:
        /*0108*/ 	.byte	0x04, 0x12
        /*010a*/ 	.short	(.L_45 - .L_44)
	.align		4
.L_44:
        /*010c*/ 	.word	index@(copy_n_1281_to_1536__kernel)
        /*0110*/ 	.word	0x00000000


	//----- nvinfo : EIATTR_FRAME_SIZE
	.align		4
.L_45:
        /*0114*/ 	.byte	0x04, 0x11
        /*0116*/ 	.short	(.L_47 - .L_46)
	.align		4
.L_46:
        /*0118*/ 	.word	index@(copy_n_1281_to_1536__kernel)
        /*011c*/ 	.word	0x00000000


	//----- nvinfo : EIATTR_REGCOUNT
	.align		4
.L_47:
        /*0120*/ 	.byte	0x04, 0x2f
        /*0122*/ 	.short	(.L_49 - .L_48)
	.align		4
.L_48:
        /*0124*/ 	.word	index@(copy_n_1537_to_1792__kernel)
        /*0128*/ 	.word	0x00000023


	//----- nvinfo : EIATTR_MAX_STACK_SIZE
	.align		4
.L_49:
        /*012c*/ 	.byte	0x04, 0x23
        /*012e*/ 	.short	(.L_51 - .L_50)
	.align		4
.L_50:
        /*0130*/ 	.word	index@(copy_n_1537_to_1792__kernel)
        /*0134*/ 	.word	0x00000000


	//----- nvinfo : EIATTR_MIN_STACK_SIZE
	.align		4
.L_51:
        /*0138*/ 	.byte	0x04, 0x12
        /*013a*/ 	.short	(.L_53 - .L_52)
	.align		4
.L_52:
        /*013c*/ 	.word	index@(copy_n_1537_to_1792__kernel)
        /*0140*/ 	.word	0x00000000


	//----- nvinfo : EIATTR_FRAME_SIZE
	.align		4
.L_53:
        /*0144*/ 	.byte	0x04, 0x11
        /*0146*/ 	.short	(.L_55 - .L_54)
	.align		4
.L_54:
        /*0148*/ 	.word	index@(copy_n_1537_to_1792__kernel)
        /*014c*/ 	.word	0x00000000


	//----- nvinfo : EIATTR_REGCOUNT
	.align		4
.L_55:
        /*0150*/ 	.byte	0x04, 0x2f
        /*0152*/ 	.short	(.L_57 - .L_56)
	.align		4
.L_56:
        /*0154*/ 	.word	index@(copy_n_1793_to_2048__kernel)
        /*0158*/ 	.word	0x00000023


	//----- nvinfo : EIATTR_MAX_STACK_SIZE
	.align		4
.L_57:
        /*015c*/ 	.byte	0x04, 0x23
        /*015e*/ 	.short	(.L_59 - .L_58)
	.align		4
.L_58:
        /*0160*/ 	.word	index@(copy_n_1793_to_2048__kernel)
        /*0164*/ 	.word	0x00000000


	//----- nvinfo : EIATTR_MIN_STACK_SIZE
	.align		4
.L_59:
        /*0168*/ 	.byte	0x04, 0x12
        /*016a*/ 	.short	(.L_61 - .L_60)
	.align		4
.L_60:
        /*016c*/ 	.word	index@(copy_n_1793_to_2048__kernel)
        /*0170*/ 	.word	0x00000000


	//----- nvinfo : EIATTR_FRAME_SIZE
	.align		4
.L_61:
        /*0174*/ 	.byte	0x04, 0x11
        /*0176*/ 	.short	(.L_63 - .L_62)
	.align		4
.L_62:
        /*0178*/ 	.word	index@(copy_n_1793_to_2048__kernel)
        /*017c*/ 	.word	0x00000000


	//----- nvinfo : EIATTR_REGCOUNT
	.align		4
.L_63:
        /*0180*/ 	.byte	0x04, 0x2f
        /*0182*/ 	.short	(.L_65 - .L_64)
	.align		4
.L_64:
        /*0184*/ 	.word	index@(copy_n_2049_to_2304__kernel)
        /*0188*/ 	.word	0x00000023


	//----- nvinfo : EIATTR_MAX_STACK_SIZE
	.align		4
.L_65:
        /*018c*/ 	.byte	0x04, 0x23
        /*018e*/ 	.short	(.L_67 - .L_66)
	.align		4
.L_66:
        /*0190*/ 	.word	index@(copy_n_2049_to_2304__kernel)
        /*0194*/ 	.word	0x00000000


	//----- nvinfo : EIATTR_MIN_STACK_SIZE
	.align		4
.L_67:
        /*0198*/ 	.byte	0x04, 0x12
        /*019a*/ 	.short	(.L_69 - .L_68)
	.align		4
.L_68:
        /*019c*/ 	.word	index@(copy_n_2049_to_2304__kernel)
        /*01a0*/ 	.word	0x00000000


	//----- nvinfo : EIATTR_FRAME_SIZE
	.align		4
.L_69:
        /*01a4*/ 	.byte	0x04, 0x11
        /*01a6*/ 	.short	(.L_71 - .L_70)
	.align		4
.L_70:
        /*01a8*/ 	.word	index@(copy_n_2049_to_2304__kernel)
        /*01ac*/ 	.word	0x00000000


	//----- nvinfo : EIATTR_REGCOUNT
	.align		4
.L_71:
        /*01b0*/ 	.byte	0x04, 0x2f
        /*01b2*/ 	.short	(.L_73 - .L_72)
	.align		4
.L_72:
        /*01b4*/ 	.word	index@(copy_n_2305_to_2560__kernel)
        /*01b8*/ 	.word	0x00000023


	//----- nvinfo : EIATTR_MAX_STACK_SIZE
	.align		4
.L_73:
        /*01bc*/ 	.byte	0x04, 0x23
        /*01be*/ 	.short	(.L_75 - .L_74)
	.align		4
.L_74:
        /*01c0*/ 	.word	index@(copy_n_2305_to_2560__kernel)
        /*01c4*/ 	.word	0x00000000


	//----- nvinfo : EIATTR_MIN_STACK_SIZE
	.align		4
.L_75:
        /*01c8*/ 	.byte	0x04, 0x12
        /*01ca*/ 	.short	(.L_77 - .L_76)
	.align		4
.L_76:
        /*01cc*/ 	.word	index@(copy_n_2305_to_2560__kernel)
        /*01d0*/ 	.word	0x00000000


	//----- nvinfo : EIATTR_FRAME_SIZE
	.align		4
.L_77:
        /*01d4*/ 	.byte	0x04, 0x11
        /*01d6*/ 	.short	(.L_79 - .L_78)
	.align		4
.L_78:
        /*01d8*/ 	.word	index@(copy_n_2305_to_2560__kernel)
        /*01dc*/ 	.word	0x00000000


	//----- nvinfo : EIATTR_REGCOUNT
	.align		4
.L_79:
        /*01e0*/ 	.byte	0x04, 0x2f
        /*01e2*/ 	.short	(.L_81 - .L_80)
	.align		4
.L_80:
        /*01e4*/ 	.word	index@(copy_n_2561_to_2816__kernel)
        /*01e8*/ 	.word	0x00000023


	//----- nvinfo : EIATTR_MAX_STACK_SIZE
	.align		4
.L_81:
        /*01ec*/ 	.byte	0x04, 0x23
        /*01ee*/ 	.short	(.L_83 - .L_82)
	.align		4
.L_82:
        /*01f0*/ 	.word	index@(copy_n_2561_to_2816__kernel)
        /*01f4*/ 	.word	0x00000000


	//----- nvinfo : EIATTR_MIN_STACK_SIZE
	.align		4
.L_83:
        /*01f8*/ 	.byte	0x04, 0x12
        /*01fa*/ 	.short	(.L_85 - .L_84)
	.align		4
.L_84:
        /*01fc*/ 	.word	index@(copy_n_2561_to_2816__kernel)
        /*0200*/ 	.word	0x00000000


	//----- nvinfo : EIATTR_FRAME_SIZE
	.align		4
.L_85:
        /*0204*/ 	.byte	0x04, 0x11
        /*0206*/ 	.short	(.L_87 - .L_86)
	.align		4
.L_86:
        /*0208*/ 	.word	index@(copy_n_2561_to_2816__kernel)
        /*020c*/ 	.word	0x00000000


	//----- nvinfo : EIATTR_REGCOUNT
	.align		4
.L_87:
        /*0210*/ 	.byte	0x04, 0x2f
        /*0212*/ 	.short	(.L_89 - .L_88)
	.align		4
.L_88:
        /*0214*/ 	.word	index@(copy_n_2817_to_3072__kernel)
        /*0218*/ 	.word	0x00000023


	//----- nvinfo : EIATTR_MAX_STACK_SIZE
	.align		4
.L_89:
        /*021c*/ 	.byte	0x04, 0x23
        /*021e*/ 	.short	(.L_91 - .L_90)
	.align		4
.L_90:
        /*0220*/ 	.word	index@(copy_n_2817_to_3072__kernel)
        /*0224*/ 	.word	0x00000000


	//----- nvinfo : EIATTR_MIN_STACK_SIZE
	.align		4
.L_91:
        /*0228*/ 	.byte	0x04, 0x12
        /*022a*/ 	.short	(.L_93 - .L_92)
	.align		4
.L_92:
        /*022c*/ 	.word	index@(copy_n_2817_to_3072__kernel)
        /*0230*/ 	.word	0x00000000


	//----- nvinfo : EIATTR_FRAME_SIZE
	.align		4
.L_93:
        /*0234*/ 	.byte	0x04, 0x11
        /*0236*/ 	.short	(.L_95 - .L_94)
	.align		4
.L_94:
        /*0238*/ 	.word	index@(copy_n_2817_to_3072__kernel)
        /*023c*/ 	.word	0x00000000


	//----- nvinfo : EIATTR_REGCOUNT
	.align		4
.L_95:
        /*0240*/ 	.byte	0x04, 0x2f
        /*0242*/ 	.short	(.L_97 - .L_96)
	.align		4
.L_96:
        /*0244*/ 	.word	index@(copy_n_3073_to_3328__kernel)
        /*0248*/ 	.word	0x00000023


	//----- nvinfo : EIATTR_MAX_STACK_SIZE
	.align		4
.L_97:
        /*024c*/ 	.byte	0x04, 0x23
        /*024e*/ 	.short	(.L_99 - .L_98)
	.align		4
.L_98:
        /*0250*/ 	.word	index@(copy_n_3073_to_3328__kernel)
        /*0254*/ 	.word	0x00000000


	//----- nvinfo : EIATTR_MIN_STACK_SIZE
	.align		4
.L_99:
        /*0258*/ 	.byte	0x04, 0x12
        /*025a*/ 	.short	(.L_101 - .L_100)
	.align		4
.L_100:
        /*025c*/ 	.word	index@(copy_n_3073_to_3328__kernel)
        /*0260*/ 	.word	0x00000000


	//----- nvinfo : EIATTR_FRAME_SIZE
	.align		4
.L_101:
        /*0264*/ 	.byte	0x04, 0x11
        /*0266*/ 	.short	(.L_103 - .L_102)
	.align		4
.L_102:
        /*0268*/ 	.word	index@(copy_n_3073_to_3328__kernel)
        /*026c*/ 	.word	0x00000000


	//----- nvinfo : EIATTR_REGCOUNT
	.align		4
.L_103:
        /*0270*/ 	.byte	0x04, 0x2f
        /*0272*/ 	.short	(.L_105 - .L_104)
	.align		4
.L_104:
        /*0274*/ 	.word	index@(copy_n_3329_to_3584__kernel)
        /*0278*/ 	.word	0x00000023


	//----- nvinfo : EIATTR_MAX_STACK_SIZE
	.align		4
.L_105:
        /*027c*/ 	.byte	0x04, 0x23
        /*027e*/ 	.short	(.L_107 - .L_106)
	.align		4
.L_106:
        /*0280*/ 	.word	index@(copy_n_3329_to_3584__kernel)
        /*0284*/ 	.word	0x00000000


	//----- nvinfo : EIATTR_MIN_STACK_SIZE
	.align		4
.L_107:
        /*0288*/ 	.byte	0x04, 0x12
        /*028a*/ 	.short	(.L_109 - .L_108)
	.align		4
.L_108:
        /*028c*/ 	.word	index@(copy_n_3329_to_3584__kernel)
        /*0290*/ 	.word	0x00000000


	//----- nvinfo : EIATTR_FRAME_SIZE
	.align		4
.L_109:
        /*0294*/ 	.byte	0x04, 0x11
        /*0296*/ 	.short	(.L_111 - .L_110)
	.align		4
.L_110:
        /*0298*/ 	.word	index@(copy_n_3329_to_3584__kernel)
        /*029c*/ 	.word	0x00000000


	//----- nvinfo : EIATTR_REGCOUNT
	.align		4
.L_111:
        /*02a0*/ 	.byte	0x04, 0x2f
        /*02a2*/ 	.short	(.L_113 - .L_112)
	.align		4
.L_112:
        /*02a4*/ 	.word	index@(copy_n_3585_to_3840__kernel)
        /*02a8*/ 	.word	0x00000023


	//----- nvinfo : EIATTR_MAX_STACK_SIZE
	.align		4
.L_113:
        /*02ac*/ 	.byte	0x04, 0x23
        /*02ae*/ 	.short	(.L_115 - .L_114)
	.align		4
.L_114:
        /*02b0*/ 	.word	index@(copy_n_3585_to_3840__kernel)
        /*02b4*/ 	.word	0x00000000


	//----- nvinfo : EIATTR_MIN_STACK_SIZE
	.align		4
.L_115:
        /*02b8*/ 	.byte	0x04, 0x12
        /*02ba*/ 	.short	(.L_117 - .L_116)
	.align		4
.L_116:
        /*02bc*/ 	.word	index@(copy_n_3585_to_3840__kernel)
        /*02c0*/ 	.word	0x00000000


	//----- nvinfo : EIATTR_FRAME_SIZE
	.align		4
.L_117:
        /*02c4*/ 	.byte	0x04, 0x11
        /*02c6*/ 	.short	(.L_119 - .L_118)
	.align		4
.L_118:
        /*02c8*/ 	.word	index@(copy_n_3585_to_3840__kernel)
        /*02cc*/ 	.word	0x00000000


	//----- nvinfo : EIATTR_REGCOUNT
	.align		4
.L_119:
        /*02d0*/ 	.byte	0x04, 0x2f
        /*02d2*/ 	.short	(.L_121 - .L_120)
	.align		4
.L_120:
        /*02d4*/ 	.word	index@(copy_n_3841_to_4096__kernel)
        /*02d8*/ 	.word	0x00000023


	//----- nvinfo : EIATTR_MAX_STACK_SIZE
	.align		4
.L_121:
        /*02dc*/ 	.byte	0x04, 0x23
        /*02de*/ 	.short	(.L_123 - .L_122)
	.align		4
.L_122:
        /*02e0*/ 	.word	index@(copy_n_3841_to_4096__kernel)
        /*02e4*/ 	.word	0x00000000


	//----- nvinfo : EIATTR_MIN_STACK_SIZE
	.align		4
.L_123:
        /*02e8*/ 	.byte	0x04, 0x12
        /*02ea*/ 	.short	(.L_125 - .L_124)
	.align		4
.L_124:
        /*02ec*/ 	.word	index@(copy_n_3841_to_4096__kernel)
        /*02f0*/ 	.word	0x00000000


	//----- nvinfo : EIATTR_FRAME_SIZE
	.align		4
.L_125:
        /*02f4*/ 	.byte	0x04, 0x11
        /*02f6*/ 	.short	(.L_127 - .L_126)
	.align		4
.L_126:
        /*02f8*/ 	.word	index@(copy_n_3841_to_4096__kernel)
        /*02fc*/ 	.word	0x00000000
.L_127:


//--------------------- .nv.info.copy_n_3841_to_4096__kernel --------------------------
	.section	.nv.info.copy_n_3841_to_4096__kernel,"",@"SHT_CUDA_INFO"
	.align	4


	//----- nvinfo : EIATTR_CUDA_API_VERSION
	.align		4
        /*0000*/ 	.byte	0x04, 0x37
        /*0002*/ 	.short	(.L_129 - .L_128)
.L_128:
        /*0004*/ 	.word	0x00000076


	//----- nvinfo : EIATTR_SW2861232_WAR
	.align		4
.L_129:
        /*0008*/ 	.byte	0x01, 0x35
	.zero		2


	//----- nvinfo : EIATTR_PARAM_CBANK
	.align		4
        /*000c*/ 	.byte	0x04, 0x0a
        /*000e*/ 	.short	(.L_131 - .L_130)
	.align		4
.L_130:
        /*0010*/ 	.word	index@(.nv.constant0.copy_n_3841_to_4096__kernel)
        /*0014*/ 	.short	0x0160
        /*0016*/ 	.short	0x0018


	//----- nvinfo : EIATTR_CBANK_PARAM_SIZE
	.align		4
.L_131:
        /*0018*/ 	.byte	0x03, 0x19
        /*001a*/ 	.short	0x0018


	//----- nvinfo : EIATTR_KPARAM_INFO
	.align		4
        /*001c*/ 	.byte	0x04, 0x17
        /*001e*/ 	.short	(.L_133 - .L_132)
.L_132:
        /*0020*/ 	.word	0x00000000
        /*0024*/ 	.short	0x0002
        /*0026*/ 	.short	0x0010
        /*0028*/ 	.byte	0x00, 0xf0, 0x21, 0x00


	//----- nvinfo : EIATTR_KPARAM_INFO
	.align		4
.L_133:
        /*002c*/ 	.byte	0x04, 0x17
        /*002e*/ 	.short	(.L_135 - .L_134)
.L_134:
        /*0030*/ 	.word	0x00000000
        /*0034*/ 	.short	0x0001
        /*0036*/ 	.short	0x0008
        /*0038*/ 	.byte	0x00, 0xf0, 0x21, 0x00


	//----- nvinfo : EIATTR_KPARAM_INFO
	.align		4
.L_135:
        /*003c*/ 	.byte	0x04, 0x17
        /*003e*/ 	.short	(.L_137 - .L_136)
.L_136:
        /*0040*/ 	.word	0x00000000
        /*0044*/ 	.short	0x0000
        /*0046*/ 	.short	0x0000
        /*0048*/ 	.byte	0x00, 0xf0, 0x21, 0x00


	//----- nvinfo : EIATTR_MAXREG_COUNT
	.align		4
.L_137:
        /*004c*/ 	.byte	0x03, 0x1b
        /*004e*/ 	.short	0x00ff


	//----- nvinfo : EIATTR_EXIT_INSTR_OFFSETS
	.align		4
        /*0050*/ 	.byte	0x04, 0x1c
        /*0052*/ 	.short	(.L_139 - .L_138)


	//   ....[0]....
.L_138:
        /*0054*/ 	.word	0x00000070


	//   ....[1]....
        /*0058*/ 	.word	0x00000550


	//   ....[2]....
        /*005c*/ 	.word	0x00000830


	//----- nvinfo : EIATTR_MAX_THREADS
	.align		4
.L_139:
        /*0060*/ 	.byte	0x04, 0x05
        /*0062*/ 	.short	(.L_141 - .L_140)
.L_140:
        /*0064*/ 	.word	0x00000100
        /*0068*/ 	.word	0x00000001
        /*006c*/ 	.word	0x00000001
.L_141:


//--------------------- .nv.info.copy_n_3585_to_3840__kernel --------------------------
	.section	.nv.info.copy_n_3585_to_3840__kernel,"",@"SHT_CUDA_INFO"
	.align	4


	//----- nvinfo : EIATTR_CUDA_API_VERSION
	.align		4
        /*0000*/ 	.byte	0x04, 0x37
        /*0002*/ 	.short	(.L_143 - .L_142)
.L_142:
        /*0004*/ 	.word	0x00000076


	//----- nvinfo : EIATTR_SW2861232_WAR
	.align		4
.L_143:
        /*0008*/ 	.byte	0x01, 0x35
	.zero		2


	//----- nvinfo : EIATTR_PARAM_CBANK
	.align		4
        /*000c*/ 	.byte	0x04, 0x0a
        /*000e*/ 	.short	(.L_145 - .L_144)
	.align		4
.L_144:
        /*0010*/ 	.word	index@(.nv.constant0.copy_n_3585_to_3840__kernel)
        /*0014*/ 	.short	0x0160
        /*0016*/ 	.short	0x0018


	//----- nvinfo : EIATTR_CBANK_PARAM_SIZE
	.align		4
.L_145:
        /*0018*/ 	.byte	0x03, 0x19
        /*001a*/ 	.short	0x0018


	//----- nvinfo : EIATTR_KPARAM_INFO
	.align		4
        /*001c*/ 	.byte	0x04, 0x17
        /*001e*/ 	.short	(.L_147 - .L_146)
.L_146:
        /*0020*/ 	.word	0x00000000
        /*0024*/ 	.short	0x0002
        /*0026*/ 	.short	0x0010
        /*0028*/ 	.byte	0x00, 0xf0, 0x21, 0x00


	//----- nvinfo : EIATTR_KPARAM_INFO
	.align		4
.L_147:
        /*002c*/ 	.byte	0x04, 0x17
        /*002e*/ 	.short	(.L_149 - .L_148)
.L_148:
        /*0030*/ 	.word	0x00000000
        /*0034*/ 	.short	0x0001
        /*0036*/ 	.short	0x0008
        /*0038*/ 	.byte	0x00, 0xf0, 0x21, 0x00


	//----- nvinfo : EIATTR_KPARAM_INFO
	.align		4
.L_149:
        /*003c*/ 	.byte	0x04, 0x17
        /*003e*/ 	.short	(.L_151 - .L_150)
.L_150:
        /*0040*/ 	.word	0x00000000
        /*0044*/ 	.short	0x0000
        /*0046*/ 	.short	0x0000
        /*0048*/ 	.byte	0x00, 0xf0, 0x21, 0x00


	//----- nvinfo : EIATTR_MAXREG_COUNT
	.align		4
.L_151:
        /*004c*/ 	.byte	0x03, 0x1b
        /*004e*/ 	.short	0x00ff


	//----- nvinfo : EIATTR_EXIT_INSTR_OFFSETS
	.align		4
        /*0050*/ 	.byte	0x04, 0x1c
        /*0052*/ 	.short	(.L_153 - .L_152)


	//   ....[0]....
.L_152:
        /*0054*/ 	.word	0x000001e0


	//   ....[1]....
        /*0058*/ 	.word	0x00000670


	//   ....[2]....
        /*005c*/ 	.word	0x00000950


	//----- nvinfo : EIATTR_MAX_THREADS
	.align		4
.L_153:
        /*0060*/ 	.byte	0x04, 0x05
        /*0062*/ 	.short	(.L_155 - .L_154)
.L_154:
        /*0064*/ 	.word	0x00000100
        /*0068*/ 	.word	0x00000001
        /*006c*/ 	.word	0x00000001
.L_155:


//--------------------- .nv.info.copy_n_3329_to_3584__kernel --------------------------
	.section	.nv.info.copy_n_3329_to_3584__kernel,"",@"SHT_CUDA_INFO"
	.align	4


	//----- nvinfo : EIATTR_CUDA_API_VERSION
	.align		4
        /*0000*/ 	.byte	0x04, 0x37
        /*0002*/ 	.short	(.L_157 - .L_156)
.L_156:
        /*0004*/ 	.word	0x00000076


	//----- nvinfo : EIATTR_SW2861232_WAR
	.align		4
.L_157:
        /*0008*/ 	.byte	0x01, 0x35
	.zero		2


	//----- nvinfo : EIATTR_PARAM_CBANK
	.align		4
        /*000c*/ 	.byte	0x04, 0x0a
        /*000e*/ 	.short	(.L_159 - .L_158)
	.align		4
.L_158:
        /*0010*/ 	.word	index@(.nv.constant0.copy_n_3329_to_3584__kernel)
        /*0014*/ 	.short	0x0160
        /*0016*/ 	.short	0x0018


	//----- nvinfo : EIATTR_CBANK_PARAM_SIZE
	.align		4
.L_159:
        /*0018*/ 	.byte	0x03, 0x19
        /*001a*/ 	.short	0x0018


	//----- nvinfo : EIATTR_KPARAM_INFO
	.align		4
        /*001c*/ 	.byte	0x04, 0x17
        /*001e*/ 	.short	(.L_161 - .L_160)
.L_160:
        /*0020*/ 	.word	0x00000000
        /*0024*/ 	.short	0x0002
        /*0026*/ 	.short	0x0010
        /*0028*/ 	.byte	0x00, 0xf0, 0x21, 0x00


	//----- nvinfo : EIATTR_KPARAM_INFO
	.align		4
.L_161:
        /*002c*/ 	.byte	0x04, 0x17
        /*002e*/ 	.short	(.L_163 - .L_162)
.L_162:
        /*0030*/ 	.word	0x00000000
        /*0034*/ 	.short	0x0001
        /*0036*/ 	.short	0x0008
        /*0038*/ 	.byte	0x00, 0xf0, 0x21, 0x00


	//----- nvinfo : EIATTR_KPARAM_INFO
	.align		4
.L_163:
        /*003c*/ 	.byte	0x04, 0x17
        /*003e*/ 	.short	(.L_165 - .L_164)
.L_164:
        /*0040*/ 	.word	0x00000000
        /*0044*/ 	.short	0x0000
        /*0046*/ 	.short	0x0000
        /*0048*/ 	.byte	0x00, 0xf0, 0x21, 0x00


	//----- nvinfo : EIATTR_MAXREG_COUNT
	.align		4
.L_165:
        /*004c*/ 	.byte	0x03, 0x1b
        /*004e*/ 	.short	0x00ff


	//----- nvinfo : EIATTR_EXIT_INSTR_OFFSETS
	.align		4
        /*0050*/ 	.byte	0x04, 0x1c
        /*0052*/ 	.short	(.L_167 - .L_166)


	//   ....[0]....
.L_166:
        /*0054*/ 	.word	0x000001c0


	//   ....[1]....
        /*0058*/ 	.word	0x00000650


	//   ....[2]....
        /*005c*/ 	.word	0x00000930


	//----- nvinfo : EIATTR_MAX_THREADS
	.align		4
.L_167:
        /*0060*/ 	.byte	0x04, 0x05
        /*0062*/ 	.short	(.L_169 - .L_168)
.L_168:
        /*0064*/ 	.word	0x00000100
        /*0068*/ 	.word	0x00000001
        /*006c*/ 	.word	0x00000001
.L_169:


//--------------------- .nv.info.copy_n_3073_to_3328__kernel --------------------------
	.section	.nv.info.copy_n_3073_to_3328__kernel,"",@"SHT_CUDA_INFO"
	.align	4


	//----- nvinfo : EIATTR_CUDA_API_VERSION
	.align		4
        /*0000*/ 	.byte	0x04, 0x37
        /*0002*/ 	.short	(.L_171 - .L_170)
.L_170:
        /*0004*/ 	.word	0x00000076


	//----- nvinfo : EIATTR_SW2861232_WAR
	.align		4
.L_171:
        /*0008*/ 	.byte	0x01, 0x35
	.zero		2


	//----- nvinfo : EIATTR_PARAM_CBANK
	.align		4
        /*000c*/ 	.byte	0x04, 0x0a
        /*000e*/ 	.short	(.L_173 - .L_172)
	.align		4
.L_172:
        /*0010*/ 	.word	index@(.nv.constant0.copy_n_3073_to_3328__kernel)
        /*0014*/ 	.short	0x0160
        /*0016*/ 	.short	0x0018


	//----- nvinfo : EIATTR_CBANK_PARAM_SIZE
	.align		4
.L_173:
        /*0018*/ 	.byte	0x03, 0x19
        /*001a*/ 	.short	0x0018


	//----- nvinfo : EIATTR_KPARAM_INFO
	.align		4
        /*001c*/ 	.byte	0x04, 0x17
        /*001e*/ 	.short	(.L_175 - .L_174)
.L_174:
        /*0020*/ 	.word	0x00000000
        /*0024*/ 	.short	0x0002
        /*0026*/ 	.short	0x0010
        /*0028*/ 	.byte	0x00, 0xf0, 0x21, 0x00


	//----- nvinfo : EIATTR_KPARAM_INFO
	.align		4
.L_175:
        /*002c*/ 	.byte	0x04, 0x17
        /*002e*/ 	.short	(.L_177 - .L_176)
.L_176:
        /*0030*/ 	.word	0x00000000
        /*0034*/ 	.short	0x0001
        /*0036*/ 	.short	0x0008
        /*0038*/ 	.byte	0x00, 0xf0, 0x21, 0x00


	//----- nvinfo : EIATTR_KPARAM_INFO
	.align		4
.L_177:
        /*003c*/ 	.byte	0x04, 0x17
        /*003e*/ 	.short	(.L_179 - .L_178)
.L_178:
        /*0040*/ 	.word	0x00000000
        /*0044*/ 	.short	0x0000
        /*0046*/ 	.short	0x0000
        /*0048*/ 	.byte	0x00, 0xf0, 0x21, 0x00


	//----- nvinfo : EIATTR_MAXREG_COUNT
	.align		4
.L_179:
        /*004c*/ 	.byte	0x03, 0x1b
        /*004e*/ 	.short	0x00ff


	//----- nvinfo : EIATTR_EXIT_INSTR_OFFSETS
	.align		4
        /*0050*/ 	.byte	0x04, 0x1c
        /*0052*/ 	.short	(.L_181 - .L_180)


	//   ....[0]....
.L_180:
        /*0054*/ 	.word	0x000001c0


	//   ....[1]....
        /*0058*/ 	.word	0x00000650


	//   ....[2]....
        /*005c*/ 	.word	0x00000930


	//----- nvinfo : EIATTR_MAX_THREADS
	.align		4
.L_181:
        /*0060*/ 	.byte	0x04, 0x05
        /*0062*/ 	.short	(.L_183 - .L_182)
.L_182:
        /*0064*/ 	.word	0x00000100
        /*0068*/ 	.word	0x00000001
        /*006c*/ 	.word	0x00000001
.L_183:


//--------------------- .nv.info.copy_n_2817_to_3072__kernel --------------------------
	.section	.nv.info.copy_n_2817_to_3072__kernel,"",@"SHT_CUDA_INFO"
	.align	4


	//----- nvinfo : EIATTR_CUDA_API_VERSION
	.align		4
        /*0000*/ 	.byte	0x04, 0x37
        /*0002*/ 	.short	(.L_185 - .L_184)
.L_184:
        /*0004*/ 	.word	0x00000076


	//----- nvinfo : EIATTR_SW2861232_WAR
	.align		4
.L_185:
        /*0008*/ 	.byte	0x01, 0x35
	.zero		2


	//----- nvinfo : EIATTR_PARAM_CBANK
	.align		4
        /*000c*/ 	.byte	0x04, 0x0a
        /*000e*/ 	.short	(.L_187 - .L_186)
	.align		4
.L_186:
        /*0010*/ 	.word	index@(.nv.constant0.copy_n_2817_to_3072__kernel)
        /*0014*/ 	.short	0x0160
        /*0016*/ 	.short	0x0018


	//----- nvinfo : EIATTR_CBANK_PARAM_SIZE
	.align		4
.L_187:
        /*0018*/ 	.byte	0x03, 0x19
        /*001a*/ 	.short	0x0018


	//----- nvinfo : EIATTR_KPARAM_INFO
	.align		4
        /*001c*/ 	.byte	0x04, 0x17
        /*001e*/ 	.short	(.L_189 - .L_188)
.L_188:
        /*0020*/ 	.word	0x00000000
        /*0024*/ 	.short	0x0002
        /*0026*/ 	.short	0x0010
        /*0028*/ 	.byte	0x00, 0xf0, 0x21, 0x00


	//----- nvinfo : EIATTR_KPARAM_INFO
	.align		4
.L_189:
        /*002c*/ 	.byte	0x04, 0x17
        /*002e*/ 	.short	(.L_191 - .L_190)
.L_190:
        /*0030*/ 	.word	0x00000000
        /*0034*/ 	.short	0x0001
        /*0036*/ 	.short	0x0008
        /*0038*/ 	.byte	0x00, 0xf0, 0x21, 0x00


	//----- nvinfo : EIATTR_KPARAM_INFO
	.align		4
.L_191:
        /*003c*/ 	.byte	0x04, 0x17
        /*003e*/ 	.short	(.L_193 - .L_192)
.L_192:
        /*0040*/ 	.word	0x00000000
        /*0044*/ 	.short	0x0000
        /*0046*/ 	.short	0x0000
        /*0048*/ 	.byte	0x00, 0xf0, 0x21, 0x00


	//----- nvinfo : EIATTR_MAXREG_COUNT
	.align		4
.L_193:
        /*004c*/ 	.byte	0x03, 0x1b
        /*004e*/ 	.short	0x00ff


	//----- nvinfo : EIATTR_EXIT_INSTR_OFFSETS
	.align		4
        /*0050*/ 	.byte	0x04, 0x1c
        /*0052*/ 	.short	(.L_195 - .L_194)


	//   ....[0]....
.L_194:
        /*0054*/ 	.word	0x000001c0


	//   ....[1]....
        /*0058*/ 	.word	0x00000650


	//   ....[2]....
        /*005c*/ 	.word	0x00000930


	//----- nvinfo : EIATTR_MAX_THREADS
	.align		4
.L_195:
        /*0060*/ 	.byte	0x04, 0x05
        /*0062*/ 	.short	(.L_197 - .L_196)
.L_196:
        /*0064*/ 	.word	0x00000100
        /*0068*/ 	.word	0x00000001
        /*006c*/ 	.word	0x00000001
.L_197:


//--------------------- .nv.info.copy_n_2561_to_2816__kernel --------------------------
	.section	.nv.info.copy_n_2561_to_2816__kernel,"",@"SHT_CUDA_INFO"
	.align	4


	//----- nvinfo : EIATTR_CUDA_API_VERSION
	.align		4
        /*0000*/ 	.byte	0x04, 0x37
        /*0002*/ 	.short	(.L_199 - .L_198)
.L_198:
        /*0004*/ 	.word	0x00000076


	//----- nvinfo : EIATTR_SW2861232_WAR
	.align		4
.L_199:
        /*0008*/ 	.byte	0x01, 0x35
	.zero		2


	//----- nvinfo : EIATTR_PARAM_CBANK
	.align		4
        /*000c*/ 	.byte	0x04, 0x0a
        /*000e*/ 	.short	(.L_201 - .L_200)
	.align		4
.L_200:
        /*0010*/ 	.word	index@(.nv.constant0.copy_n_2561_to_2816__kernel)
        /*0014*/ 	.short	0x0160
        /*0016*/ 	.short	0x0018


	//----- nvinfo : EIATTR_CBANK_PARAM_SIZE
	.align		4
.L_201:
        /*0018*/ 	.byte	0x03, 0x19
        /*001a*/ 	.short	0x0018


	//----- nvinfo : EIATTR_KPARAM_INFO
	.align		4
        /*001c*/ 	.byte	0x04, 0x17
        /*001e*/ 	.short	(.L_203 - .L_202)
.L_202:
        /*0020*/ 	.word	0x00000000
        /*0024*/ 	.short	0x0002
        /*0026*/ 	.short	0x0010
        /*0028*/ 	.byte	0x00, 0xf0, 0x21, 0x00


	//----- nvinfo : EIATTR_KPARAM_INFO
	.align		4
.L_203:
        /*002c*/ 	.byte	0x04, 0x17
        /*002e*/ 	.short	(.L_205 - .L_204)
.L_204:
        /*0030*/ 	.word	0x00000000
        /*0034*/ 	.short	0x0001
        /*0036*/ 	.short	0x0008
        /*0038*/ 	.byte	0x00, 0xf0, 0x21, 0x00


	//----- nvinfo : EIATTR_KPARAM_INFO
	.align		4
.L_205:
        /*003c*/ 	.byte	0x04, 0x17
        /*003e*/ 	.short	(.L_207 - .L_206)
.L_206:
        /*0040*/ 	.word	0x00000000
        /*0044*/ 	.short	0x0000
        /*0046*/ 	.short	0x0000
        /*0048*/ 	.byte	0x00, 0xf0, 0x21, 0x00


	//----- nvinfo : EIATTR_MAXREG_COUNT
	.align		4
.L_207:
        /*004c*/ 	.byte	0x03, 0x1b
        /*004e*/ 	.short	0x00ff


	//----- nvinfo : EIATTR_EXIT_INSTR_OFFSETS
	.align		4
        /*0050*/ 	.byte	0x04, 0x1c
        /*0052*/ 	.short	(.L_209 - .L_208)


	//   ....[0]....
.L_208:
        /*0054*/ 	.word	0x000001c0


	//   ....[1]....
        /*0058*/ 	.word	0x00000650


	//   ....[2]....
        /*005c*/ 	.word	0x00000930


	//----- nvinfo : EIATTR_MAX_THREADS
	.align		4
.L_209:
        /*0060*/ 	.byte	0x04, 0x05
        /*0062*/ 	.short	(.L_211 - .L_210)
.L_210:
        /*0064*/ 	.word	0x00000100
        /*0068*/ 	.word	0x00000001
        /*006c*/ 	.word	0x00000001
.L_211:


//--------------------- .nv.info.copy_n_2305_to_2560__kernel --------------------------
	.section	.nv.info.copy_n_2305_to_2560__kernel,"",@"SHT_CUDA_INFO"
	.align	4


	//----- nvinfo : EIATTR_CUDA_API_VERSION
	.align		4
        /*0000*/ 	.byte	0x04, 0x37
        /*0002*/ 	.short	(.L_213 - .L_212)
.L_212:
        /*0004*/ 	.word	0x00000076


	//----- nvinfo : EIATTR_SW2861232_WAR
	.align		4
.L_213:
        /*0008*/ 	.byte	0x01, 0x35
	.zero		2


	//----- nvinfo : EIATTR_PARAM_CBANK
	.align		4
        /*000c*/ 	.byte	0x04, 0x0a
        /*000e*/ 	.short	(.L_215 - .L_214)
	.align		4
.L_214:
        /*0010*/ 	.word	index@(.nv.constant0.copy_n_2305_to_2560__kernel)
        /*0014*/ 	.short	0x0160
        /*0016*/ 	.short	0x0018


	//----- nvinfo : EIATTR_CBANK_PARAM_SIZE
	.align		4
.L_215:
        /*0018*/ 	.byte	0x03, 0x19
        /*001a*/ 	.short	0x0018


	//----- nvinfo : EIATTR_KPARAM_INFO
	.align		4
        /*001c*/ 	.byte	0x04, 0x17
        /*001e*/ 	.short	(.L_217 - .L_216)
.L_216:
        /*0020*/ 	.word	0x00000000
        /*0024*/ 	.short	0x0002
        /*0026*/ 	.short	0x0010
        /*0028*/ 	.byte	0x00, 0xf0, 0x21, 0x00


	//----- nvinfo : EIATTR_KPARAM_INFO
	.align		4
.L_217:
        /*002c*/ 	.byte	0x04, 0x17
        /*002e*/ 	.short	(.L_219 - .L_218)
.L_218:
        /*0030*/ 	.word	0x00000000
        /*0034*/ 	.short	0x0001
        /*0036*/ 	.short	0x0008
        /*0038*/ 	.byte	0x00, 0xf0, 0x21, 0x00


	//----- nvinfo : EIATTR_KPARAM_INFO
	.align		4
.L_219:
        /*003c*/ 	.byte	0x04, 0x17
        /*003e*/ 	.short	(.L_221 - .L_220)
.L_220:
        /*0040*/ 	.word	0x00000000
        /*0044*/ 	.short	0x0000
        /*0046*/ 	.short	0x0000
        /*0048*/ 	.byte	0x00, 0xf0, 0x21, 0x00


	//----- nvinfo : EIATTR_MAXREG_COUNT
	.align		4
.L_221:
        /*004c*/ 	.byte	0x03, 0x1b
        /*004e*/ 	.short	0x00ff


	//----- nvinfo : EIATTR_EXIT_INSTR_OFFSETS
	.align		4
        /*0050*/ 	.byte	0x04, 0x1c
        /*0052*/ 	.short	(.L_223 - .L_222)


	//   ....[0]....
.L_222:
        /*0054*/ 	.word	0x000001c0


	//   ....[1]....
        /*0058*/ 	.word	0x00000650


	//   ....[2]....
        /*005c*/ 	.word	0x00000930


	//----- nvinfo : EIATTR_MAX_THREADS
	.align		4
.L_223:
        /*0060*/ 	.byte	0x04, 0x05
        /*0062*/ 	.short	(.L_225 - .L_224)
.L_224:
        /*0064*/ 	.word	0x00000100
        /*0068*/ 	.word	0x00000001
        /*006c*/ 	.word	0x00000001
.L_225:


//--------------------- .nv.info.copy_n_2049_to_2304__kernel --------------------------
	.section	.nv.info.copy_n_2049_to_2304__kernel,"",@"SHT_CUDA_INFO"
	.align	4


	//----- nvinfo : EIATTR_CUDA_API_VERSION
	.align		4
        /*0000*/ 	.byte	0x04, 0x37
        /*0002*/ 	.short	(.L_227 - .L_226)
.L_226:
        /*0004*/ 	.word	0x00000076


	//----- nvinfo : EIATTR_SW2861232_WAR
	.align		4
.L_227:
        /*0008*/ 	.byte	0x01, 0x35
	.zero		2


	//----- nvinfo : EIATTR_PARAM_CBANK
	.align		4
        /*000c*/ 	.byte	0x04, 0x0a
        /*000e*/ 	.short	(.L_229 - .L_228)
	.align		4
.L_228:
        /*0010*/ 	.word	index@(.nv.constant0.copy_n_2049_to_2304__kernel)
        /*0014*/ 	.short	0x0160
        /*0016*/ 	.short	0x0018


	//----- nvinfo : EIATTR_CBANK_PARAM_SIZE
	.align		4
.L_229:
        /*0018*/ 	.byte	0x03, 0x19
        /*001a*/ 	.short	0x0018


	//----- nvinfo : EIATTR_KPARAM_INFO
	.align		4
        /*001c*/ 	.byte	0x04, 0x17
        /*001e*/ 	.short	(.L_231 - .L_230)
.L_230:
        /*0020*/ 	.word	0x00000000
        /*0024*/ 	.short	0x0002
        /*0026*/ 	.short	0x0010
        /*0028*/ 	.byte	0x00, 0xf0, 0x21, 0x00


	//----- nvinfo : EIATTR_KPARAM_INFO
	.align		4
.L_231:
        /*002c*/ 	.byte	0x04, 0x17
        /*002e*/ 	.short	(.L_233 - .L_232)
.L_232:
        /*0030*/ 	.word	0x00000000
        /*0034*/ 	.short	0x0001
        /*0036*/ 	.short	0x0008
        /*0038*/ 	.byte	0x00, 0xf0, 0x21, 0x00


	//----- nvinfo : EIATTR_KPARAM_INFO
	.align		4
.L_233:
        /*003c*/ 	.byte	0x04, 0x17
        /*003e*/ 	.short	(.L_235 - .L_234)
.L_234:
        /*0040*/ 	.word	0x00000000
        /*0044*/ 	.short	0x0000
        /*0046*/ 	.short	0x0000
        /*0048*/ 	.byte	0x00, 0xf0, 0x21, 0x00


	//----- nvinfo : EIATTR_MAXREG_COUNT
	.align		4
.L_235:
        /*004c*/ 	.byte	0x03, 0x1b
        /*004e*/ 	.short	0x00ff


	//----- nvinfo : EIATTR_EXIT_INSTR_OFFSETS
	.align		4
        /*0050*/ 	.byte	0x04, 0x1c
        /*0052*/ 	.short	(.L_237 - .L_236)


	//   ....[0]....
.L_236:
        /*0054*/ 	.word	0x000001c0


	//   ....[1]....
        /*0058*/ 	.word	0x00000650


	//   ....[2]....
        /*005c*/ 	.word	0x00000930


	//----- nvinfo : EIATTR_MAX_THREADS
	.align		4
.L_237:
        /*0060*/ 	.byte	0x04, 0x05
        /*0062*/ 	.short	(.L_239 - .L_238)
.L_238:
        /*0064*/ 	.word	0x00000100
        /*0068*/ 	.word	0x00000001
        /*006c*/ 	.word	0x00000001
.L_239:


//--------------------- .nv.info.copy_n_1793_to_2048__kernel --------------------------
	.section	.nv.info.copy_n_1793_to_2048__kernel,"",@"SHT_CUDA_INFO"
	.align	4


	//----- nvinfo : EIATTR_CUDA_API_VERSION
	.align		4
        /*0000*/ 	.byte	0x04, 0x37
        /*0002*/ 	.short	(.L_241 - .L_240)
.L_240:
        /*0004*/ 	.word	0x00000076


	//----- nvinfo : EIATTR_SW2861232_WAR
	.align		4
.L_241:
        /*0008*/ 	.byte	0x01, 0x35
	.zero		2


	//----- nvinfo : EIATTR_PARAM_CBANK
	.align		4
        /*000c*/ 	.byte	0x04, 0x0a
        /*000e*/ 	.short	(.L_243 - .L_242)
	.align		4
.L_242:
        /*0010*/ 	.word	index@(.nv.constant0.copy_n_1793_to_2048__kernel)
        /*0014*/ 	.short	0x0160
        /*0016*/ 	.short	0x0018


	//----- nvinfo : EIATTR_CBANK_PARAM_SIZE
	.align		4
.L_243:
        /*0018*/ 	.byte	0x03, 0x19
        /*001a*/ 	.short	0x0018


	//----- nvinfo : EIATTR_KPARAM_INFO
	.align		4
        /*001c*/ 	.byte	0x04, 0x17
        /*001e*/ 	.short	(.L_245 - .L_244)
.L_244:
        /*0020*/ 	.word	0x00000000
        /*0024*/ 	.short	0x0002
        /*0026*/ 	.short	0x0010
        /*0028*/ 	.byte	0x00, 0xf0, 0x21, 0x00


	//----- nvinfo : EIATTR_KPARAM_INFO
	.align		4
.L_245:
        /*002c*/ 	.byte	0x04, 0x17
        /*002e*/ 	.short	(.L_247 - .L_246)
.L_246:
        /*0030*/ 	.word	0x00000000
        /*0034*/ 	.short	0x0001
        /*0036*/ 	.short	0x0008
        /*0038*/ 	.byte	0x00, 0xf0, 0x21, 0x00


	//----- nvinfo : EIATTR_KPARAM_INFO
	.align		4
.L_247:
        /*003c*/ 	.byte	0x04, 0x17
        /*003e*/ 	.short	(.L_249 - .L_248)
.L_248:
        /*0040*/ 	.word	0x00000000
        /*0044*/ 	.short	0x0000
        /*0046*/ 	.short	0x0000
        /*0048*/ 	.byte	0x00, 0xf0, 0x21, 0x00


	//----- nvinfo : EIATTR_MAXREG_COUNT
	.align		4
.L_249:
        /*004c*/ 	.byte	0x03, 0x1b
        /*004e*/ 	.short	0x00ff


	//----- nvinfo : EIATTR_EXIT_INSTR_OFFSETS
	.align		4
        /*0050*/ 	.byte	0x04, 0x1c
        /*0052*/ 	.short	(.L_251 - .L_250)


	//   ....[0]....
.L_250:
        /*0054*/ 	.word	0x00000070


	//   ....[1]....
        /*0058*/ 	.word	0x00000550


	//   ....[2]....
        /*005c*/ 	.word	0x00000830


	//----- nvinfo : EIATTR_MAX_THREADS
	.align		4
.L_251:
        /*0060*/ 	.byte	0x04, 0x05
        /*0062*/ 	.short	(.L_253 - .L_252)
.L_252:
        /*0064*/ 	.word	0x00000100
        /*0068*/ 	.word	0x00000001
        /*006c*/ 	.word	0x00000001
.L_253:


//--------------------- .nv.info.copy_n_1537_to_1792__kernel --------------------------
	.section	.nv.info.copy_n_1537_to_1792__kernel,"",@"SHT_CUDA_INFO"
	.align	4


	//----- nvinfo : EIATTR_CUDA_API_VERSION
	.align		4
        /*0000*/ 	.byte	0x04, 0x37
        /*0002*/ 	.short	(.L_255 - .L_254)
.L_254:
        /*0004*/ 	.word	0x00000076


	//----- nvinfo : EIATTR_SW2861232_WAR
	.align		4
.L_255:
        /*0008*/ 	.byte	0x01, 0x35
	.zero		2


	//----- nvinfo : EIATTR_PARAM_CBANK
	.align		4
        /*000c*/ 	.byte	0x04, 0x0a
        /*000e*/ 	.short	(.L_257 - .L_256)
	.align		4
.L_256:
        /*0010*/ 	.word	index@(.nv.constant0.copy_n_1537_to_1792__kernel)
        /*0014*/ 	.short	0x0160
        /*0016*/ 	.short	0x0018


	//----- nvinfo : EIATTR_CBANK_PARAM_SIZE
	.align		4
.L_257:
        /*0018*/ 	.byte	0x03, 0x19
        /*001a*/ 	.short	0x0018


	//----- nvinfo : EIATTR_KPARAM_INFO
	.align		4
        /*001c*/ 	.byte	0x04, 0x17
        /*001e*/ 	.short	(.L_259 - .L_258)
.L_258:
        /*0020*/ 	.word	0x00000000
        /*0024*/ 	.short	0x0002
        /*0026*/ 	.short	0x0010
        /*0028*/ 	.byte	0x00, 0xf0, 0x21, 0x00


	//----- nvinfo : EIATTR_KPARAM_INFO
	.align		4
.L_259:
        /*002c*/ 	.byte	0x04, 0x17
        /*002e*/ 	.short	(.L_261 - .L_260)
.L_260:
        /*0030*/ 	.word	0x00000000
        /*0034*/ 	.short	0x0001
        /*0036*/ 	.short	0x0008
        /*0038*/ 	.byte	0x00, 0xf0, 0x21, 0x00


	//----- nvinfo : EIATTR_KPARAM_INFO
	.align		4
.L_261:
        /*003c*/ 	.byte	0x04, 0x17
        /*003e*/ 	.short	(.L_263 - .L_262)
.L_262:
        /*0040*/ 	.word	0x00000000
        /*0044*/ 	.short	0x0000
        /*0046*/ 	.short	0x0000
        /*0048*/ 	.byte	0x00, 0xf0, 0x21, 0x00


	//----- nvinfo : EIATTR_MAXREG_COUNT
	.align		4
.L_263:
        /*004c*/ 	.byte	0x03, 0x1b
        /*004e*/ 	.short	0x00ff


	//----- nvinfo : EIATTR_EXIT_INSTR_OFFSETS
	.align		4
        /*0050*/ 	.byte	0x04, 0x1c
        /*0052*/ 	.short	(.L_265 - .L_264)


	//   ....[0]....
.L_264:
        /*0054*/ 	.word	0x000001c0


	//   ....[1]....
        /*0058*/ 	.word	0x00000650


	//   ....[2]....
        /*005c*/ 	.word	0x00000930


	//----- nvinfo : EIATTR_MAX_THREADS
	.align		4
.L_265:
        /*0060*/ 	.byte	0x04, 0x05
        /*0062*/ 	.short	(.L_267 - .L_266)
.L_266:
        /*0064*/ 	.word	0x00000100
        /*0068*/ 	.word	0x00000001
        /*006c*/ 	.word	0x00000001
.L_267:


//--------------------- .nv.info.copy_n_1281_to_1536__kernel --------------------------
	.section	.nv.info.copy_n_1281_to_1536__kernel,"",@"SHT_CUDA_INFO"
	.align	4


	//----- nvinfo : EIATTR_CUDA_API_VERSION
	.align		4
        /*0000*/ 	.byte	0x04, 0x37
        /*0002*/ 	.short	(.L_269 - .L_268)
.L_268:
        /*0004*/ 	.word	0x00000076


	//----- nvinfo : EIATTR_SW2861232_WAR
	.align		4
.L_269:
        /*0008*/ 	.byte	0x01, 0x35
	.zero		2


	//----- nvinfo : EIATTR_PARAM_CBANK
	.align		4
        /*000c*/ 	.byte	0x04, 0x0a
        /*000e*/ 	.short	(.L_271 - .L_270)
	.align		4
.L_270:
        /*0010*/ 	.word	index@(.nv.constant0.copy_n_1281_to_1536__kernel)
        /*0014*/ 	.short	0x0160
        /*0016*/ 	.short	0x0018


	//----- nvinfo : EIATTR_CBANK_PARAM_SIZE
	.align		4
.L_271:
        /*0018*/ 	.byte	0x03, 0x19
        /*001a*/ 	.short	0x0018


	//----- nvinfo : EIATTR_KPARAM_INFO
	.align		4
        /*001c*/ 	.byte	0x04, 0x17
        /*001e*/ 	.short	(.L_273 - .L_272)
.L_272:
        /*0020*/ 	.word	0x00000000
        /*0024*/ 	.short	0x0002
        /*0026*/ 	.short	0x0010
        /*0028*/ 	.byte	0x00, 0xf0, 0x21, 0x00


	//----- nvinfo : EIATTR_KPARAM_INFO
	.align		4
.L_273:
        /*002c*/ 	.byte	0x04, 0x17
        /*002e*/ 	.short	(.L_275 - .L_274)
.L_274:
        /*0030*/ 	.word	0x00000000
        /*0034*/ 	.short	0x0001
        /*0036*/ 	.short	0x0008
        /*0038*/ 	.byte	0x00, 0xf0, 0x21, 0x00


	//----- nvinfo : EIATTR_KPARAM_INFO
	.align		4
.L_275:
        /*003c*/ 	.byte	0x04, 0x17
        /*003e*/ 	.short	(.L_277 - .L_276)
.L_276:
        /*0040*/ 	.word	0x00000000
        /*0044*/ 	.short	0x0000
        /*0046*/ 	.short	0x0000
        /*0048*/ 	.byte	0x00, 0xf0, 0x21, 0x00


	//----- nvinfo : EIATTR_MAXREG_COUNT
	.align		4
.L_277:
        /*004c*/ 	.byte	0x03, 0x1b
        /*004e*/ 	.short	0x00ff


	//----- nvinfo : EIATTR_EXIT_INSTR_OFFSETS
	.align		4
        /*0050*/ 	.byte	0x04, 0x1c
        /*0052*/ 	.short	(.L_279 - .L_278)


	//   ....[0]....
.L_278:
        /*0054*/ 	.word	0x000001c0


	//   ....[1]....
        /*0058*/ 	.word	0x00000650


	//   ....[2]....
        /*005c*/ 	.word	0x00000930


	//----- nvinfo : EIATTR_MAX_THREADS
	.align		4
.L_279:
        /*0060*/ 	.byte	0x04, 0x05
        /*0062*/ 	.short	(.L_281 - .L_280)
.L_280:
        /*0064*/ 	.word	0x00000100
        /*0068*/ 	.word	0x00000001
        /*006c*/ 	.word	0x00000001
.L_281:


//--------------------- .nv.info.copy_n_1025_to_1280__kernel --------------------------
	.section	.nv.info.copy_n_1025_to_1280__kernel,"",@"SHT_CUDA_INFO"
	.align	4


	//----- nvinfo : EIATTR_CUDA_API_VERSION
	.align		4
        /*0000*/ 	.byte	0x04, 0x37
        /*0002*/ 	.short	(.L_283 - .L_282)
.L_282:
        /*0004*/ 	.word	0x00000076


	//----- nvinfo : EIATTR_SW2861232_WAR
	.align		4
.L_283:
        /*0008*/ 	.byte	0x01, 0x35
	.zero		2


	//----- nvinfo : EIATTR_PARAM_CBANK
	.align		4
        /*000c*/ 	.byte	0x04, 0x0a
        /*000e*/ 	.short	(.L_285 - .L_284)
	.align		4
.L_284:
        /*0010*/ 	.word	index@(.nv.constant0.copy_n_1025_to_1280__kernel)
        /*0014*/ 	.short	0x0160
        /*0016*/ 	.short	0x0018


	//----- nvinfo : EIATTR_CBANK_PARAM_SIZE
	.align		4
.L_285:
        /*0018*/ 	.byte	0x03, 0x19
        /*001a*/ 	.short	0x0018


	//----- nvinfo : EIATTR_KPARAM_INFO
	.align		4
        /*001c*/ 	.byte	0x04, 0x17
        /*001e*/ 	.short	(.L_287 - .L_286)
.L_286:
        /*0020*/ 	.word	0x00000000
        /*0024*/ 	.short	0x0002
        /*0026*/ 	.short	0x0010
        /*0028*/ 	.byte	0x00, 0xf0, 0x21, 0x00


	//----- nvinfo : EIATTR_KPARAM_INFO
	.align		4
.L_287:
        /*002c*/ 	.byte	0x04, 0x17
        /*002e*/ 	.short	(.L_289 - .L_288)
.L_288:
        /*0030*/ 	.word	0x00000000
        /*0034*/ 	.short	0x0001
        /*0036*/ 	.short	0x0008
        /*0038*/ 	.byte	0x00, 0xf0, 0x21, 0x00


	//----- nvinfo : EIATTR_KPARAM_INFO
	.align		4
.L_289:
        /*003c*/ 	.byte	0x04, 0x17
        /*003e*/ 	.short	(.L_291 - .L_290)
.L_290:
        /*0040*/ 	.word	0x00000000
        /*0044*/ 	.short	0x0000
        /*0046*/ 	.short	0x0000
        /*0048*/ 	.byte	0x00, 0xf0, 0x21, 0x00


	//----- nvinfo : EIATTR_MAXREG_COUNT
	.align		4
.L_291:
        /*004c*/ 	.byte	0x03, 0x1b
        /*004e*/ 	.short	0x00ff


	//----- nvinfo : EIATTR_EXIT_INSTR_OFFSETS
	.align		4
        /*0050*/ 	.byte	0x04, 0x1c
        /*0052*/ 	.short	(.L_293 - .L_292)


	//   ....[0]....
.L_292:
        /*0054*/ 	.word	0x000001c0


	//   ....[1]....
        /*0058*/ 	.word	0x00000650


	//   ....[2]....
        /*005c*/ 	.word	0x00000930


	//----- nvinfo : EIATTR_MAX_THREADS
	.align		4
.L_293:
        /*0060*/ 	.byte	0x04, 0x05
        /*0062*/ 	.short	(.L_295 - .L_294)
.L_294:
        /*0064*/ 	.word	0x00000100
        /*0068*/ 	.word	0x00000001
        /*006c*/ 	.word	0x00000001
.L_295:


//--------------------- .nv.info.copy_n_769_to_1024__kernel --------------------------
	.section	.nv.info.copy_n_769_to_1024__kernel,"",@"SHT_CUDA_INFO"
	.align	4


	//----- nvinfo : EIATTR_CUDA_API_VERSION
	.align		4
        /*0000*/ 	.byte	0x04, 0x37
        /*0002*/ 	.short	(.L_297 - .L_296)
.L_296:
        /*0004*/ 	.word	0x00000076


	//----- nvinfo : EIATTR_SW2861232_WAR
	.align		4
.L_297:
        /*0008*/ 	.byte	0x01, 0x35
	.zero		2


	//----- nvinfo : EIATTR_PARAM_CBANK
	.align		4
        /*000c*/ 	.byte	0x04, 0x0a
        /*000e*/ 	.short	(.L_299 - .L_298)
	.align		4
.L_298:
        /*0010*/ 	.word	index@(.nv.constant0.copy_n_769_to_1024__kernel)
        /*0014*/ 	.short	0x0160
        /*0016*/ 	.short	0x0018


	//----- nvinfo : EIATTR_CBANK_PARAM_SIZE
	.align		4
.L_299:
        /*0018*/ 	.byte	0x03, 0x19
        /*001a*/ 	.short	0x0018


	//----- nvinfo : EIATTR_KPARAM_INFO
	.align		4
        /*001c*/ 	.byte	0x04, 0x17
        /*001e*/ 	.short	(.L_301 - .L_300)
.L_300:
        /*0020*/ 	.word	0x00000000
        /*0024*/ 	.short	0x0002
        /*0026*/ 	.short	0x0010
        /*0028*/ 	.byte	0x00, 0xf0, 0x21, 0x00


	//----- nvinfo : EIATTR_KPARAM_INFO
	.align		4
.L_301:
        /*002c*/ 	.byte	0x04, 0x17
        /*002e*/ 	.short	(.L_303 - .L_302)
.L_302:
        /*0030*/ 	.word	0x00000000
        /*0034*/ 	.short	0x0001
        /*0036*/ 	.short	0x0008
        /*0038*/ 	.byte	0x00, 0xf0, 0x21, 0x00


	//----- nvinfo : EIATTR_KPARAM_INFO
	.align		4
.L_303:
        /*003c*/ 	.byte	0x04, 0x17
        /*003e*/ 	.short	(.L_305 - .L_304)
.L_304:
        /*0040*/ 	.word	0x00000000
        /*0044*/ 	.short	0x0000
        /*0046*/ 	.short	0x0000
        /*0048*/ 	.byte	0x00, 0xf0, 0x21, 0x00


	//----- nvinfo : EIATTR_MAXREG_COUNT
	.align		4
.L_305:
        /*004c*/ 	.byte	0x03, 0x1b
        /*004e*/ 	.short	0x00ff


	//----- nvinfo : EIATTR_EXIT_INSTR_OFFSETS
	.align		4
        /*0050*/ 	.byte	0x04, 0x1c
        /*0052*/ 	.short	(.L_307 - .L_306)


	//   ....[0]....
.L_306:
        /*0054*/ 	.word	0x00000070


	//   ....[1]....
        /*0058*/ 	.word	0x00000550


	//   ....[2]....
        /*005c*/ 	.word	0x00000830


	//----- nvinfo : EIATTR_MAX_THREADS
	.align		4
.L_307:
        /*0060*/ 	.byte	0x04, 0x05
        /*0062*/ 	.short	(.L_309 - .L_308)
.L_308:
        /*0064*/ 	.word	0x00000100
        /*0068*/ 	.word	0x00000001
        /*006c*/ 	.word	0x00000001
.L_309:


//--------------------- .nv.info.copy_n_513_to_768__kernel --------------------------
	.section	.nv.info.copy_n_513_to_768__kernel,"",@"SHT_CUDA_INFO"
	.align	4


	//----- nvinfo : EIATTR_CUDA_API_VERSION
	.align		4
        /*0000*/ 	.byte	0x04, 0x37
        /*0002*/ 	.short	(.L_311 - .L_310)
.L_310:
        /*0004*/ 	.word	0x00000076


	//----- nvinfo : EIATTR_SW2861232_WAR
	.align		4
.L_311:
        /*0008*/ 	.byte	0x01, 0x35
	.zero		2


	//----- nvinfo : EIATTR_PARAM_CBANK
	.align		4
        /*000c*/ 	.byte	0x04, 0x0a
        /*000e*/ 	.short	(.L_313 - .L_312)
	.align		4
.L_312:
        /*0010*/ 	.word	index@(.nv.constant0.copy_n_513_to_768__kernel)
        /*0014*/ 	.short	0x0160
        /*0016*/ 	.short	0x0018


	//----- nvinfo : EIATTR_CBANK_PARAM_SIZE
	.align		4
.L_313:
        /*0018*/ 	.byte	0x03, 0x19
        /*001a*/ 	.short	0x0018


	//----- nvinfo : EIATTR_KPARAM_INFO
	.align		4
        /*001c*/ 	.byte	0x04, 0x17
        /*001e*/ 	.short	(.L_315 - .L_314)
.L_314:
        /*0020*/ 	.word	0x00000000
        /*0024*/ 	.short	0x0002
        /*0026*/ 	.short	0x0010
        /*0028*/ 	.byte	0x00, 0xf0, 0x21, 0x00


	//----- nvinfo : EIATTR_KPARAM_INFO
	.align		4
.L_315:
        /*002c*/ 	.byte	0x04, 0x17
        /*002e*/ 	.short	(.L_317 - .L_316)
.L_316:
        /*0030*/ 	.word	0x00000000
        /*0034*/ 	.short	0x0001
        /*0036*/ 	.short	0x0008
        /*0038*/ 	.byte	0x00, 0xf0, 0x21, 0x00


	//----- nvinfo : EIATTR_KPARAM_INFO
	.align		4
.L_317:
        /*003c*/ 	.byte	0x04, 0x17
        /*003e*/ 	.short	(.L_319 - .L_318)
.L_318:
        /*0040*/ 	.word	0x00000000
        /*0044*/ 	.short	0x0000
        /*0046*/ 	.short	0x0000
        /*0048*/ 	.byte	0x00, 0xf0, 0x21, 0x00


	//----- nvinfo : EIATTR_MAXREG_COUNT
	.align		4
.L_319:
        /*004c*/ 	.byte	0x03, 0x1b
        /*004e*/ 	.short	0x00ff


	//----- nvinfo : EIATTR_EXIT_INSTR_OFFSETS
	.align		4
        /*0050*/ 	.byte	0x04, 0x1c
        /*0052*/ 	.short	(.L_321 - .L_320)


	//   ....[0]....
.L_320:
        /*0054*/ 	.word	0x000001c0


	//   ....[1]....
        /*0058*/ 	.word	0x00000650


	//   ....[2]....
        /*005c*/ 	.word	0x00000930


	//----- nvinfo : EIATTR_MAX_THREADS
	.align		4
.L_321:
        /*0060*/ 	.byte	0x04, 0x05
        /*0062*/ 	.short	(.L_323 - .L_322)
.L_322:
        /*0064*/ 	.word	0x00000100
        /*0068*/ 	.word	0x00000001
        /*006c*/ 	.word	0x00000001
.L_323:


//--------------------- .nv.info.copy_n_257_to_512__kernel --------------------------
	.section	.nv.info.copy_n_257_to_512__kernel,"",@"SHT_CUDA_INFO"
	.align	4


	//----- nvinfo : EIATTR_CUDA_API_VERSION
	.align		4
        /*0000*/ 	.byte	0x04, 0x37
        /*0002*/ 	.short	(.L_325 - .L_324)
.L_324:
        /*0004*/ 	.word	0x00000076


	//----- nvinfo : EIATTR_SW2861232_WAR
	.align		4
.L_325:
        /*0008*/ 	.byte	0x01, 0x35
	.zero		2


	//----- nvinfo : EIATTR_PARAM_CBANK
	.align		4
        /*000c*/ 	.byte	0x04, 0x0a
        /*000e*/ 	.short	(.L_327 - .L_326)
	.align		4
.L_326:
        /*0010*/ 	.word	index@(.nv.constant0.copy_n_257_to_512__kernel)
        /*0014*/ 	.short	0x0160
        /*0016*/ 	.short	0x0018


	//----- nvinfo : EIATTR_CBANK_PARAM_SIZE
	.align		4
.L_327:
        /*0018*/ 	.byte	0x03, 0x19
        /*001a*/ 	.short	0x0018


	//----- nvinfo : EIATTR_KPARAM_INFO
	.align		4
        /*001c*/ 	.byte	0x04, 0x17
        /*001e*/ 	.short	(.L_329 - .L_328)
.L_328:
        /*0020*/ 	.word	0x00000000
        /*0024*/ 	.short	0x0002
        /*0026*/ 	.short	0x0010
        /*0028*/ 	.byte	0x00, 0xf0, 0x21, 0x00


	//----- nvinfo : EIATTR_KPARAM_INFO
	.align		4
.L_329:
        /*002c*/ 	.byte	0x04, 0x17
        /*002e*/ 	.short	(.L_331 - .L_330)
.L_330:
        /*0030*/ 	.word	0x00000000
        /*0034*/ 	.short	0x0001
        /*0036*/ 	.short	0x0008
        /*0038*/ 	.byte	0x00, 0xf0, 0x21, 0x00


	//----- nvinfo : EIATTR_KPARAM_INFO
	.align		4
.L_331:
        /*003c*/ 	.byte	0x04, 0x17
        /*003e*/ 	.short	(.L_333 - .L_332)
.L_332:
        /*0040*/ 	.word	0x00000000
        /*0044*/ 	.short	0x0000
        /*0046*/ 	.short	0x0000
        /*0048*/ 	.byte	0x00, 0xf0, 0x21, 0x00


	//----- nvinfo : EIATTR_MAXREG_COUNT
	.align		4
.L_333:
        /*004c*/ 	.byte	0x03, 0x1b
        /*004e*/ 	.short	0x00ff


	//----- nvinfo : EIATTR_EXIT_INSTR_OFFSETS
	.align		4
        /*0050*/ 	.byte	0x04, 0x1c
        /*0052*/ 	.short	(.L_335 - .L_334)


	//   ....[0]....
.L_334:
        /*0054*/ 	.word	0x00000070


	//   ....[1]....
        /*0058*/ 	.word	0x00000550


	//   ....[2]....
        /*005c*/ 	.word	0x00000830


	//----- nvinfo : EIATTR_MAX_THREADS
	.align		4
.L_335:
        /*0060*/ 	.byte	0x04, 0x05
        /*0062*/ 	.short	(.L_337 - .L_336)
.L_336:
        /*0064*/ 	.word	0x00000100
        /*0068*/ 	.word	0x00000001
        /*006c*/ 	.word	0x00000001
.L_337:


//--------------------- .nv.info.copy_n_1_to_256__kernel --------------------------
	.section	.nv.info.copy_n_1_to_256__kernel,"",@"SHT_CUDA_INFO"
	.align	4


	//----- nvinfo : EIATTR_CUDA_API_VERSION
	.align		4
        /*0000*/ 	.byte	0x04, 0x37
        /*0002*/ 	.short	(.L_339 - .L_338)
.L_338:
        /*0004*/ 	.word	0x00000076


	//----- nvinfo : EIATTR_SW2861232_WAR
	.align		4
.L_339:
        /*0008*/ 	.byte	0x01, 0x35
	.zero		2


	//----- nvinfo : EIATTR_PARAM_CBANK
	.align		4
        /*000c*/ 	.byte	0x04, 0x0a
        /*000e*/ 	.short	(.L_341 - .L_340)
	.align		4
.L_340:
        /*0010*/ 	.word	index@(.nv.constant0.copy_n_1_to_256__kernel)
        /*0014*/ 	.short	0x0160
        /*0016*/ 	.short	0x0018


	//----- nvinfo : EIATTR_CBANK_PARAM_SIZE
	.align		4
.L_341:
        /*0018*/ 	.byte	0x03, 0x19
        /*001a*/ 	.short	0x0018


	//----- nvinfo : EIATTR_KPARAM_INFO
	.align		4
        /*001c*/ 	.byte	0x04, 0x17
        /*001e*/ 	.short	(.L_343 - .L_342)
.L_342:
        /*0020*/ 	.word	0x00000000
        /*0024*/ 	.short	0x0002
        /*0026*/ 	.short	0x0010
        /*0028*/ 	.byte	0x00, 0xf0, 0x21, 0x00


	//----- nvinfo : EIATTR_KPARAM_INFO
	.align		4
.L_343:
        /*002c*/ 	.byte	0x04, 0x17
        /*002e*/ 	.short	(.L_345 - .L_344)
.L_344:
        /*0030*/ 	.word	0x00000000
        /*0034*/ 	.short	0x0001
        /*0036*/ 	.short	0x0008
        /*0038*/ 	.byte	0x00, 0xf0, 0x21, 0x00


	//----- nvinfo : EIATTR_KPARAM_INFO
	.align		4
.L_345:
        /*003c*/ 	.byte	0x04, 0x17
        /*003e*/ 	.short	(.L_347 - .L_346)
.L_346:
        /*0040*/ 	.word	0x00000000
        /*0044*/ 	.short	0x0000
        /*0046*/ 	.short	0x0000
        /*0048*/ 	.byte	0x00, 0xf0, 0x21, 0x00


	//----- nvinfo : EIATTR_MAXREG_COUNT
	.align		4
.L_347:
        /*004c*/ 	.byte	0x03, 0x1b
        /*004e*/ 	.short	0x00ff


	//----- nvinfo : EIATTR_EXIT_INSTR_OFFSETS
	.align		4
        /*0050*/ 	.byte	0x04, 0x1c
        /*0052*/ 	.short	(.L_349 - .L_348)


	//   ....[0]....
.L_348:
        /*0054*/ 	.word	0x00000070


	//   ....[1]....
        /*0058*/ 	.word	0x00000550


	//   ....[2]....
        /*005c*/ 	.word	0x00000830


	//----- nvinfo : EIATTR_MAX_THREADS
	.align		4
.L_349:
        /*0060*/ 	.byte	0x04, 0x05
        /*0062*/ 	.short	(.L_351 - .L_350)
.L_350:
        /*0064*/ 	.word	0x00000100
        /*0068*/ 	.word	0x00000001
        /*006c*/ 	.word	0x00000001
.L_351:


//--------------------- .nv.rel.action            --------------------------
	.section	.nv.rel.action,"",@"SHT_CUDA_RELOCINFO"
	.align	8
	.sectionentsize	8
        /*0000*/ 	.byte	0x4b, 0x00, 0x00, 0x00, 0x00, 0x00, 0x00, 0x00, 0x00, 0x02, 0x02, 0x08, 0x10, 0x0a, 0x2f, 0x22
        /* <DEDUP_REMOVED lines=13> */


//--------------------- .nv.constant0.copy_n_3841_to_4096__kernel --------------------------
	.section	.nv.constant0.copy_n_3841_to_4096__kernel,"a",@progbits
	.align	4
.nv.constant0.copy_n_3841_to_4096__kernel:
	.zero		376


//--------------------- .nv.constant0.copy_n_3585_to_3840__kernel --------------------------
	.section	.nv.constant0.copy_n_3585_to_3840__kernel,"a",@progbits
	.align	4
.nv.constant0.copy_n_3585_to_3840__kernel:
	.zero		376


//--------------------- .nv.constant0.copy_n_3329_to_3584__kernel --------------------------
	.section	.nv.constant0.copy_n_3329_to_3584__kernel,"a",@progbits
	.align	4
.nv.constant0.copy_n_3329_to_3584__kernel:
	.zero		376


//--------------------- .nv.constant0.copy_n_3073_to_3328__kernel --------------------------
	.section	.nv.constant0.copy_n_3073_to_3328__kernel,"a",@progbits
	.align	4
.nv.constant0.copy_n_3073_to_3328__kernel:
	.zero		376


//--------------------- .nv.constant0.copy_n_2817_to_3072__kernel --------------------------
	.section	.nv.constant0.copy_n_2817_to_3072__kernel,"a",@progbits
	.align	4
.nv.constant0.copy_n_2817_to_3072__kernel:
	.zero		376


//--------------------- .nv.constant0.copy_n_2561_to_2816__kernel --------------------------
	.section	.nv.constant0.copy_n_2561_to_2816__kernel,"a",@progbits
	.align	4
.nv.constant0.copy_n_2561_to_2816__kernel:
	.zero		376


//--------------------- .nv.constant0.copy_n_2305_to_2560__kernel --------------------------
	.section	.nv.constant0.copy_n_2305_to_2560__kernel,"a",@progbits
	.align	4
.nv.constant0.copy_n_2305_to_2560__kernel:
	.zero		376


//--------------------- .nv.constant0.copy_n_2049_to_2304__kernel --------------------------
	.section	.nv.constant0.copy_n_2049_to_2304__kernel,"a",@progbits
	.align	4
.nv.constant0.copy_n_2049_to_2304__kernel:
	.zero		376


//--------------------- .nv.constant0.copy_n_1793_to_2048__kernel --------------------------
	.section	.nv.constant0.copy_n_1793_to_2048__kernel,"a",@progbits
	.align	4
.nv.constant0.copy_n_1793_to_2048__kernel:
	.zero		376


//--------------------- .nv.constant0.copy_n_1537_to_1792__kernel --------------------------
	.section	.nv.constant0.copy_n_1537_to_1792__kernel,"a",@progbits
	.align	4
.nv.constant0.copy_n_1537_to_1792__kernel:
	.zero		376


//--------------------- .nv.constant0.copy_n_1281_to_1536__kernel --------------------------
	.section	.nv.constant0.copy_n_1281_to_1536__kernel,"a",@progbits
	.align	4
.nv.constant0.copy_n_1281_to_1536__kernel:
	.zero		376


//--------------------- .nv.constant0.copy_n_1025_to_1280__kernel --------------------------
	.section	.nv.constant0.copy_n_1025_to_1280__kernel,"a",@progbits
	.align	4
.nv.constant0.copy_n_1025_to_1280__kernel:
	.zero		376


//--------------------- .nv.constant0.copy_n_769_to_1024__kernel --------------------------
	.section	.nv.constant0.copy_n_769_to_1024__kernel,"a",@progbits
	.align	4
.nv.constant0.copy_n_769_to_1024__kernel:
	.zero		376


//--------------------- .nv.constant0.copy_n_513_to_768__kernel --------------------------
	.section	.nv.constant0.copy_n_513_to_768__kernel,"a",@progbits
	.align	4
.nv.constant0.copy_n_513_to_768__kernel:
	.zero		376


//--------------------- .nv.constant0.copy_n_257_to_512__kernel --------------------------
	.section	.nv.constant0.copy_n_257_to_512__kernel,"a",@progbits
	.align	4
.nv.constant0.copy_n_257_to_512__kernel:
	.zero		376


//--------------------- .nv.constant0.copy_n_1_to_256__kernel --------------------------
	.section	.nv.constant0.copy_n_1_to_256__kernel,"a",@progbits
	.align	4
.nv.constant0.copy_n_1_to_256__kernel:
	.zero		376


//--------------------- .text.copy_n_3841_to_4096__kernel --------------------------
	.section	.text.copy_n_3841_to_4096__kernel,"ax",@progbits
	.sectioninfo	@"SHI_REGISTERS=35"
	.align	128
        .global         copy_n_3841_to_4096__kernel
        .type           copy_n_3841_to_4096__kernel,@function
        .size           copy_n_3841_to_4096__kernel,(.L_x_64 - copy_n_3841_to_4096__kernel)
        .other          copy_n_3841_to_4096__kernel,@"STO_CUDA_ENTRY STV_DEFAULT"
copy_n_3841_to_4096__kernel:
.text.copy_n_3841_to_4096__kernel:
[----:B------:R-:W-:-:S02]  /*0000*/  IMAD.MOV.U32 R1, RZ, RZ, c[0x0][0x28] ;  /* 0x00000a00ff017624 */ /* 0x000fc400078e00ff */
[----:B------:R-:W-:Y:S02]  /*0010*/  IMAD.MOV.U32 R0, RZ, RZ, c[0x0][0x170] ;  /* 0x00005c00ff007624 */ /* 0x000fe400078e00ff */
[----:B------:R-:W-:-:S03]  /*0020*/  IMAD.MOV.U32 R2, RZ, RZ, c[0x0][0x174] ;  /* 0x00005d00ff027624 */ /* 0x000fc600078e00ff */
[C---:B------:R-:W-:Y:S02]  /*0030*/  ISETP.GE.U32.AND P0, PT, R0.reuse, 0x1, PT ;  /* 0x000000010000780c */ /* 0x040fe40003f06070 */
[----:B------:R-:W-:Y:S02]  /*0040*/  IADD3 R0, P1, R0, 0xfff, RZ ;  /* 0x00000fff00007810 */ /* 0x000fe40007f3e0ff */
[----:B------:R-:W-:-:S03]  /*0050*/  ISETP.GE.AND.EX P0, PT, R2, RZ, PT, P0 ;  /* 0x000000ff0200720c */ /* 0x000fc60003f06300 */
[----:B------:R-:W-:-:S10]  /*0060*/  IMAD.X R3, RZ, RZ, c[0x0][0x174], P1 ;  /* 0x00005d00ff037624 */ /* 0x000fd400008e06ff */
[----:B------:R-:W-:Y:S05]  /*0070*/  @!P0 EXIT ;  /* 0x000000000000894d */ /* 0x000fea0003800000 */
[--C-:B------:R-:W-:Y:S01]  /*0080*/  SHF.R.S64 R0, R0, 0xc, R3.reuse ;  /* 0x0000000c00007819 */ /* 0x100fe20000001003 */
[----:B------:R-:W0:Y:S01]  /*0090*/  S2R R24, SR_TID.X ;  /* 0x0000000000187919 */ /* 0x000e220000002100 */
[----:B------:R-:W-:Y:S01]  /*00a0*/  SHF.R.S32.HI R22, RZ, 0xc, R3 ;  /* 0x0000000cff167819 */ /* 0x000fe20000011403 */
[----:B------:R-:W1:Y:S01]  /*00b0*/  S2UR UR4, SR_CTAID.X ;  /* 0x00000000000479c3 */ /* 0x000e620000002500 */
[----:B------:R-:W-:Y:S01]  /*00c0*/  ISETP.GT.U32.AND P0, PT, R0, 0x1, PT ;  /* 0x000000010000780c */ /* 0x000fe20003f04070 */
[----:B------:R-:W-:Y:S01]  /*00d0*/  ULDC.64 UR6, c[0x0][0x118] ;  /* 0x0000460000067ab9 */ /* 0x000fe20000000a00 */
[----:B------:R-:W-:Y:S02]  /*00e0*/  IMAD.MOV.U32 R25, RZ, RZ, RZ ;  /* 0x000000ffff197224 */ /* 0x000fe400078e00ff */
[----:B------:R-:W-:Y:S01]  /*00f0*/  ISETP.GT.AND.EX P0, PT, R22, RZ, PT, P0 ;  /* 0x000000ff1600720c */ /* 0x000fe20003f04300 */
[----:B------:R-:W-:-:S03]  /*0100*/  IMAD.MOV.U32 R26, RZ, RZ, RZ ;  /* 0x000000ffff1a7224 */ /* 0x000fc600078e00ff */
[----:B------:R-:W-:Y:S02]  /*0110*/  SEL R28, R0, 0x1, P0 ;  /* 0x00000001001c7807 */ /* 0x000fe40000000000 */
[----:B------:R-:W-:Y:S02]  /*0120*/  SEL R6, R22, RZ, P0 ;  /* 0x000000ff16067207 */ /* 0x000fe40000000000 */
[C---:B------:R-:W-:Y:S02]  /*0130*/  IADD3 R2, P2, R28.reuse, -0x1, RZ ;  /* 0xffffffff1c027810 */ /* 0x040fe40007f5e0ff */
[----:B------:R-:W-:Y:S02]  /*0140*/  LOP3.LUT R23, R28, 0x3, RZ, 0xc0, !PT ;  /* 0x000000031c177812 */ /* 0x000fe400078ec0ff */
[----:B------:R-:W-:Y:S02]  /*0150*/  ISETP.GE.U32.AND P1, PT, R2, 0x3, PT ;  /* 0x000000030200780c */ /* 0x000fe40003f26070 */
[----:B------:R-:W-:-:S02]  /*0160*/  IADD3.X R2, R6, -0x1, RZ, P2, !PT ;  /* 0xffffffff06027810 */ /* 0x000fc400017fe4ff */
[----:B------:R-:W-:Y:S02]  /*0170*/  ISETP.NE.U32.AND P0, PT, R23, RZ, PT ;  /* 0x000000ff1700720c */ /* 0x000fe40003f05070 */
[----:B------:R-:W-:Y:S02]  /*0180*/  ISETP.GE.U32.AND.EX P1, PT, R2, RZ, PT, P1 ;  /* 0x000000ff0200720c */ /* 0x000fe40003f26110 */
[----:B------:R-:W-:-:S11]  /*0190*/  ISETP.NE.AND.EX P0, PT, RZ, RZ, PT, P0 ;  /* 0x000000ffff00720c */ /* 0x000fd60003f05300 */
[----:B-1----:R-:W-:Y:S05]  /*01a0*/  @!P1 BRA `(.L_x_0) ;  /* 0x000003a000009947 */ /* 0x002fea0003800000 */
[----:B0-----:R-:W-:Y:S01]  /*01b0*/  IMAD R3, R22, UR4, RZ ;  /* 0x0000000416037c24 */ /* 0x001fe2000f8e02ff */
[----:B------:R-:W-:Y:S01]  /*01c0*/  IADD3 R7, P2, RZ, -c[0x0][0x170], RZ ;  /* 0x80005c00ff077a10 */ /* 0x000fe20007f5e0ff */
[----:B------:R-:W-:-:S04]  /*01d0*/  IMAD.WIDE.U32 R4, R0, UR4, RZ ;  /* 0x0000000400047c25 */ /* 0x000fc8000f8e00ff */
[----:B------:R-:W-:Y:S01]  /*01e0*/  IMAD.IADD R5, R5, 0x1, R3 ;  /* 0x0000000105057824 */ /* 0x000fe200078e0203 */
[C---:B------:R-:W-:Y:S01]  /*01f0*/  LEA R30, P1, R4.reuse, R24, 0x8 ;  /* 0x00000018041e7211 */ /* 0x040fe200078240ff */
[C---:B------:R-:W-:Y:S02]  /*0200*/  IMAD.SHL.U32 R2, R4.reuse, 0x1000, RZ ;  /* 0x0000100004027824 */ /* 0x040fe400078e00ff */
[----:B------:R-:W-:Y:S01]  /*0210*/  IMAD.X R27, RZ, RZ, ~c[0x0][0x174], P2 ;  /* 0x80005d00ff1b7624 */ /* 0x000fe200010e06ff */
[C-C-:B------:R-:W-:Y:S02]  /*0220*/  SHF.L.U64.HI R3, R4.reuse, 0xc, R5.reuse ;  /* 0x0000000c04037819 */ /* 0x140fe40000010205 */
[----:B------:R-:W-:Y:S01]  /*0230*/  LEA.HI.X R31, R4, RZ, R5, 0x8, P1 ;  /* 0x000000ff041f7211 */ /* 0x000fe200008f4405 */
[----:B------:R-:W-:Y:S01]  /*0240*/  IMAD R27, R27, 0xa0, RZ ;  /* 0x000000a01b1b7824 */ /* 0x000fe200078e02ff */
[----:B------:R-:W-:Y:S01]  /*0250*/  IADD3 R28, P1, R23, -R28, RZ ;  /* 0x8000001c171c7210 */ /* 0x000fe20007f3e0ff */
[----:B------:R-:W-:-:S04]  /*0260*/  IMAD.WIDE.U32 R2, R24, 0x10, R2 ;  /* 0x0000001018027825 */ /* 0x000fc800078e0002 */
[----:B------:R-:W-:Y:S01]  /*0270*/  IMAD.WIDE.U32 R30, R7, 0xa0, R30 ;  /* 0x000000a0071e7825 */ /* 0x000fe200078e001e */
[----:B------:R-:W-:-:S03]  /*0280*/  IADD3 R29, P2, R2, 0x2000, RZ ;  /* 0x00002000021d7810 */ /* 0x000fc60007f5e0ff */
[----:B------:R-:W-:Y:S01]  /*0290*/  IMAD.IADD R27, R31, 0x1, R27 ;  /* 0x000000011f1b7824 */ /* 0x000fe200078e021b */
[C---:B------:R-:W-:Y:S01]  /*02a0*/  IADD3 R2, P3, R29.reuse, c[0x0][0x160], RZ ;  /* 0x000058001d027a10 */ /* 0x040fe20007f7e0ff */
[----:B------:R-:W-:Y:S01]  /*02b0*/  IMAD.X R32, RZ, RZ, R3, P2 ;  /* 0x000000ffff207224 */ /* 0x000fe200010e0603 */
[----:B------:R-:W-:Y:S01]  /*02c0*/  IADD3 R29, P4, R29, c[0x0][0x168], RZ ;  /* 0x00005a001d1d7a10 */ /* 0x000fe20007f9e0ff */
[----:B------:R-:W-:-:S03]  /*02d0*/  IMAD.X R31, RZ, RZ, ~R6, P1 ;  /* 0x000000ffff1f7224 */ /* 0x000fc600008e0e06 */
[C---:B------:R-:W-:Y:S02]  /*02e0*/  IADD3.X R3, R32.reuse, c[0x0][0x164], RZ, P3, !PT ;  /* 0x0000590020037a10 */ /* 0x040fe40001ffe4ff */
[----:B------:R-:W-:-:S02]  /*02f0*/  IADD3.X R32, R32, c[0x0][0x16c], RZ, P4, !PT ;  /* 0x00005b0020207a10 */ /* 0x000fc400027fe4ff */
.L_x_1:
[C---:B-1----:R-:W-:Y:S02]  /*0300*/  IADD3 R6, P1, R30.reuse, 0x100, RZ ;  /* 0x000001001e067810 */ /* 0x042fe40007f3e0ff */
[----:B------:R-:W-:Y:S02]  /*0310*/  IADD3 R5, P4, R30, 0x200, RZ ;  /* 0x000002001e057810 */ /* 0x000fe40007f9e0ff */
[----:B------:R-:W-:Y:S01]  /*0320*/  ISETP.GT.U32.AND P2, PT, R6, -0x1, PT ;  /* 0xffffffff0600780c */ /* 0x000fe20003f44070 */
[--C-:B------:R-:W-:Y:S01]  /*0330*/  IMAD.X R6, RZ, RZ, R27.reuse, P1 ;  /* 0x000000ffff067224 */ /* 0x100fe200008e061b */
[----:B------:R-:W-:Y:S02]  /*0340*/  IADD3 R4, P5, R30, 0x300, RZ ;  /* 0x000003001e047810 */ /* 0x000fe40007fbe0ff */
[----:B------:R-:W-:Y:S01]  /*0350*/  ISETP.GT.U32.AND P3, PT, R5, -0x1, PT ;  /* 0xffffffff0500780c */ /* 0x000fe20003f64070 */
[----:B------:R-:W-:Y:S01]  /*0360*/  IMAD.X R5, RZ, RZ, R27, P4 ;  /* 0x000000ffff057224 */ /* 0x000fe200020e061b */
[----:B------:R-:W-:-:S02]  /*0370*/  ISETP.GT.AND.EX P2, PT, R6, -0x1, PT, P2 ;  /* 0xffffffff0600780c */ /* 0x000fc40003f44320 */
[----:B------:R-:W-:Y:S01]  /*0380*/  ISETP.GT.U32.AND P1, PT, R4, -0x1, PT ;  /* 0xffffffff0400780c */ /* 0x000fe20003f24070 */
[----:B------:R-:W-:Y:S01]  /*0390*/  IMAD.X R4, RZ, RZ, R27, P5 ;  /* 0x000000ffff047224 */ /* 0x000fe200028e061b */
[----:B------:R-:W-:Y:S02]  /*03a0*/  ISETP.GT.AND.EX P3, PT, R5, -0x1, PT, P3 ;  /* 0xffffffff0500780c */ /* 0x000fe40003f64330 */
[----:B------:R-:W-:Y:S02]  /*03b0*/  ISETP.GT.U32.AND P4, PT, R30, -0x1, PT ;  /* 0xffffffff1e00780c */ /* 0x000fe40003f84070 */
[----:B------:R-:W-:Y:S02]  /*03c0*/  ISETP.GT.AND.EX P1, PT, R4, -0x1, PT, P1 ;  /* 0xffffffff0400780c */ /* 0x000fe40003f24310 */
[----:B------:R-:W-:-:S03]  /*03d0*/  ISETP.GT.AND.EX P4, PT, R27, -0x1, PT, P4 ;  /* 0xffffffff1b00780c */ /* 0x000fc60003f84340 */
[----:B------:R-:W2:Y:S04]  /*03e0*/  @!P2 LDG.E.128.CONSTANT R4, [R2.64+-0x1000] ;  /* 0xfff000060204a981 */ /* 0x000ea8000c1e9d00 */
[----:B------:R-:W3:Y:S04]  /*03f0*/  @!P3 LDG.E.128.CONSTANT R8, [R2.64] ;  /* 0x000000060208b981 */ /* 0x000ee8000c1e9d00 */
[----:B------:R-:W4:Y:S04]  /*0400*/  @!P1 LDG.E.128.CONSTANT R12, [R2.64+0x1000] ;  /* 0x00100006020c9981 */ /* 0x000f28000c1e9d00 */
[----:B------:R0:W5:Y:S01]  /*0410*/  @!P4 LDG.E.128.CONSTANT R16, [R2.64+-0x2000] ;  /* 0xffe000060210c981 */ /* 0x000162000c1e9d00 */
[----:B------:R-:W-:-:S02]  /*0420*/  IMAD.MOV.U32 R20, RZ, RZ, R29 ;  /* 0x000000ffff147224 */ /* 0x000fc400078e001d */
[----:B------:R-:W-:-:S05]  /*0430*/  IMAD.MOV.U32 R21, RZ, RZ, R32 ;  /* 0x000000ffff157224 */ /* 0x000fca00078e0020 */
[----:B--2---:R1:W-:Y:S01]  /*0440*/  @!P2 STG.E.128 [R20.64+-0x1000], R4 ;  /* 0xfff000041400a986 */ /* 0x0043e2000c101d06 */
[----:B------:R-:W-:-:S03]  /*0450*/  IADD3 R25, P2, R25, 0x4, RZ ;  /* 0x0000000419197810 */ /* 0x000fc60007f5e0ff */
[----:B---3--:R1:W-:Y:S01]  /*0460*/  @!P3 STG.E.128 [R20.64], R8 ;  /* 0x000000081400b986 */ /* 0x0083e2000c101d06 */
[----:B------:R-:W-:Y:S01]  /*0470*/  IADD3 R29, P3, R25, R28, RZ ;  /* 0x0000001c191d7210 */ /* 0x000fe20007f7e0ff */
[----:B------:R-:W-:Y:S01]  /*0480*/  IMAD.X R26, RZ, RZ, R26, P2 ;  /* 0x000000ffff1a7224 */ /* 0x000fe200010e061a */
[----:B------:R-:W-:Y:S01]  /*0490*/  IADD3 R30, P2, R30, 0x400, RZ ;  /* 0x000004001e1e7810 */ /* 0x000fe20007f5e0ff */
[----:B----4-:R1:W-:Y:S01]  /*04a0*/  @!P1 STG.E.128 [R20.64+0x1000], R12 ;  /* 0x0010000c14009986 */ /* 0x0103e2000c101d06 */
[----:B------:R-:W-:Y:S01]  /*04b0*/  ISETP.NE.U32.AND P1, PT, R29, RZ, PT ;  /* 0x000000ff1d00720c */ /* 0x000fe20003f25070 */
[----:B------:R-:W-:Y:S01]  /*04c0*/  IMAD.X R29, R26, 0x1, R31, P3 ;  /* 0x000000011a1d7824 */ /* 0x000fe200018e061f */
[----:B0-----:R-:W-:Y:S01]  /*04d0*/  IADD3 R2, P3, R2, 0x4000, RZ ;  /* 0x0000400002027810 */ /* 0x001fe20007f7e0ff */
[----:B-----5:R1:W-:Y:S01]  /*04e0*/  @!P4 STG.E.128 [R20.64+-0x2000], R16 ;  /* 0xffe000101400c986 */ /* 0x0203e2000c101d06 */
[----:B------:R-:W-:Y:S02]  /*04f0*/  IMAD.X R27, RZ, RZ, R27, P2 ;  /* 0x000000ffff1b7224 */ /* 0x000fe400010e061b */
[----:B------:R-:W-:Y:S01]  /*0500*/  ISETP.NE.AND.EX P1, PT, R29, RZ, PT, P1 ;  /* 0x000000ff1d00720c */ /* 0x000fe20003f25310 */
[----:B------:R-:W-:Y:S01]  /*0510*/  IMAD.X R3, RZ, RZ, R3, P3 ;  /* 0x000000ffff037224 */ /* 0x000fe200018e0603 */
[----:B------:R-:W-:-:S05]  /*0520*/  IADD3 R29, P4, R20, 0x4000, RZ ;  /* 0x00004000141d7810 */ /* 0x000fca0007f9e0ff */
[----:B------:R-:W-:-:S06]  /*0530*/  IMAD.X R32, RZ, RZ, R21, P4 ;  /* 0x000000ffff207224 */ /* 0x000fcc00020e0615 */
[----:B------:R-:W-:Y:S05]  /*0540*/  @P1 BRA `(.L_x_1) ;  /* 0xfffffdb000001947 */ /* 0x000fea000383ffff */
.L_x_0:
[----:B0-----:R-:W-:Y:S05]  /*0550*/  @!P0 EXIT ;  /* 0x000000000000894d */ /* 0x001fea0003800000 */
[----:B-1----:R-:W-:Y:S01]  /*0560*/  IMAD R9, R22, UR4, RZ ;  /* 0x0000000416097c24 */ /* 0x002fe2000f8e02ff */
[C---:B------:R-:W-:Y:S01]  /*0570*/  SHF.L.U64.HI R7, R25.reuse, 0x8, R26 ;  /* 0x0000000819077819 */ /* 0x040fe2000001021a */
[----:B------:R-:W-:Y:S01]  /*0580*/  IMAD.WIDE.U32 R2, R0, UR4, RZ ;  /* 0x0000000400027c25 */ /* 0x000fe2000f8e00ff */
[----:B------:R-:W-:Y:S02]  /*0590*/  IADD3 R11, P1, RZ, -c[0x0][0x170], RZ ;  /* 0x80005c00ff0b7a10 */ /* 0x000fe40007f3e0ff */
[----:B------:R-:W-:Y:S01]  /*05a0*/  IADD3 R23, P3, RZ, -R23, RZ ;  /* 0x80000017ff177210 */ /* 0x000fe20007f7e0ff */
[----:B------:R-:W-:Y:S02]  /*05b0*/  IMAD.SHL.U32 R5, R25, 0x100, RZ ;  /* 0x0000010019057824 */ /* 0x000fe400078e00ff */
[----:B------:R-:W-:Y:S02]  /*05c0*/  IMAD.IADD R9, R3, 0x1, R9 ;  /* 0x0000000103097824 */ /* 0x000fe400078e0209 */
[C---:B------:R-:W-:Y:S01]  /*05d0*/  IMAD.SHL.U32 R4, R2.reuse, 0x1000, RZ ;  /* 0x0000100002047824 */ /* 0x040fe200078e00ff */
[C---:B------:R-:W-:Y:S01]  /*05e0*/  LEA R3, P0, R2.reuse, R5, 0x8 ;  /* 0x0000000502037211 */ /* 0x040fe200078040ff */
[----:B------:R-:W-:Y:S01]  /*05f0*/  IMAD.X R6, RZ, RZ, ~c[0x0][0x174], P1 ;  /* 0x80005d00ff067624 */ /* 0x000fe200008e06ff */
[----:B------:R-:W-:-:S02]  /*0600*/  SHF.L.U64.HI R5, R2, 0xc, R9 ;  /* 0x0000000c02057819 */ /* 0x000fc40000010209 */
[----:B------:R-:W-:Y:S01]  /*0610*/  LEA.HI.X R0, R2, R7, R9, 0x8, P0 ;  /* 0x0000000702007211 */ /* 0x000fe200000f4409 */
[----:B------:R-:W-:Y:S01]  /*0620*/  IMAD R9, R6, 0xa0, RZ ;  /* 0x000000a006097824 */ /* 0x000fe200078e02ff */
[C---:B------:R-:W-:Y:S01]  /*0630*/  IADD3 R2, P0, R24.reuse, R3, RZ ;  /* 0x0000000318027210 */ /* 0x040fe20007f1e0ff */
[----:B------:R-:W-:-:S04]  /*0640*/  IMAD.WIDE.U32 R4, R24, 0x10, R4 ;  /* 0x0000001018047825 */ /* 0x000fc800078e0004 */
[----:B------:R-:W-:Y:S01]  /*0650*/  IMAD.X R3, RZ, RZ, R0, P0 ;  /* 0x000000ffff037224 */ /* 0x000fe200000e0600 */
[----:B------:R-:W-:Y:S01]  /*0660*/  LEA R10, P0, R25, R4, 0xc ;  /* 0x00000004190a7211 */ /* 0x000fe200078060ff */
[----:B------:R-:W-:Y:S02]  /*0670*/  IMAD.X R0, RZ, RZ, -0x1, P3 ;  /* 0xffffffffff007424 */ /* 0x000fe400018e06ff */
[----:B------:R-:W-:Y:S01]  /*0680*/  IMAD.WIDE.U32 R2, R11, 0xa0, R2 ;  /* 0x000000a00b027825 */ /* 0x000fe200078e0002 */
[C---:B------:R-:W-:Y:S02]  /*0690*/  IADD3 R12, P1, R10.reuse, c[0x0][0x160], RZ ;  /* 0x000058000a0c7a10 */ /* 0x040fe40007f3e0ff */
[----:B------:R-:W-:Y:S01]  /*06a0*/  IADD3 R10, P2, R10, c[0x0][0x168], RZ ;  /* 0x00005a000a0a7a10 */ /* 0x000fe20007f5e0ff */
[----:B------:R-:W-:Y:S01]  /*06b0*/  IMAD.IADD R9, R9, 0x1, R3 ;  /* 0x0000000109097824 */ /* 0x000fe200078e0203 */
[----:B------:R-:W-:Y:S01]  /*06c0*/  LEA.HI.X R4, R25, R5, R26, 0xc, P0 ;  /* 0x0000000519047211 */ /* 0x000fe200000f641a */
[----:B------:R-:W-:-:S03]  /*06d0*/  IMAD.MOV.U32 R8, RZ, RZ, R2 ;  /* 0x000000ffff087224 */ /* 0x000fc600078e0002 */
[C---:B------:R-:W-:Y:S02]  /*06e0*/  IADD3.X R13, R4.reuse, c[0x0][0x164], RZ, P1, !PT ;  /* 0x00005900040d7a10 */ /* 0x040fe40000ffe4ff */
[----:B------:R-:W-:-:S02]  /*06f0*/  IADD3.X R11, R4, c[0x0][0x16c], RZ, P2, !PT ;  /* 0x00005b00040b7a10 */ /* 0x000fc400017fe4ff */
.L_x_2:
[----:B------:R-:W-:-:S04]  /*0700*/  ISETP.GT.U32.AND P0, PT, R8, -0x1, PT ;  /* 0xffffffff0800780c */ /* 0x000fc80003f04070 */
[----:B------:R-:W-:-:S13]  /*0710*/  ISETP.GT.AND.EX P0, PT, R9, -0x1, PT, P0 ;  /* 0xffffffff0900780c */ /* 0x000fda0003f04300 */
[----:B------:R-:W-:Y:S02]  /*0720*/  @!P0 IMAD.MOV.U32 R2, RZ, RZ, R12 ;  /* 0x000000ffff028224 */ /* 0x000fe400078e000c */
[----:B------:R-:W-:-:S05]  /*0730*/  @!P0 IMAD.MOV.U32 R3, RZ, RZ, R13 ;  /* 0x000000ffff038224 */ /* 0x000fca00078e000d */
[----:B------:R0:W2:Y:S01]  /*0740*/  @!P0 LDG.E.128.CONSTANT R4, [R2.64] ;  /* 0x0000000602048981 */ /* 0x0000a2000c1e9d00 */
[----:B------:R-:W-:Y:S02]  /*0750*/  IADD3 R23, P1, R23, 0x1, RZ ;  /* 0x0000000117177810 */ /* 0x000fe40007f3e0ff */
[----:B------:R-:W-:-:S03]  /*0760*/  IADD3 R8, P3, R8, 0x100, RZ ;  /* 0x0000010008087810 */ /* 0x000fc60007f7e0ff */
[----:B------:R-:W-:Y:S01]  /*0770*/  IMAD.X R0, RZ, RZ, R0, P1 ;  /* 0x000000ffff007224 */ /* 0x000fe200008e0600 */
[----:B------:R-:W-:Y:S01]  /*0780*/  IADD3 R12, P1, R12, 0x1000, RZ ;  /* 0x000010000c0c7810 */ /* 0x000fe20007f3e0ff */
[----:B------:R-:W-:Y:S02]  /*0790*/  IMAD.X R9, RZ, RZ, R9, P3 ;  /* 0x000000ffff097224 */ /* 0x000fe400018e0609 */
[----:B0-----:R-:W-:Y:S01]  /*07a0*/  @!P0 IMAD.MOV.U32 R2, RZ, RZ, R10 ;  /* 0x000000ffff028224 */ /* 0x001fe200078e000a */
[----:B------:R-:W-:Y:S01]  /*07b0*/  IADD3 R10, P2, R10, 0x1000, RZ ;  /* 0x000010000a0a7810 */ /* 0x000fe20007f5e0ff */
[----:B------:R-:W-:Y:S02]  /*07c0*/  @!P0 IMAD.MOV.U32 R3, RZ, RZ, R11 ;  /* 0x000000ffff038224 */ /* 0x000fe400078e000b */
[----:B------:R-:W-:Y:S02]  /*07d0*/  IMAD.X R13, RZ, RZ, R13, P1 ;  /* 0x000000ffff0d7224 */ /* 0x000fe400008e060d */
[----:B------:R-:W-:Y:S01]  /*07e0*/  IMAD.X R11, RZ, RZ, R11, P2 ;  /* 0x000000ffff0b7224 */ /* 0x000fe200010e060b */
[----:B--2---:R0:W-:Y:S01]  /*07f0*/  @!P0 STG.E.128 [R2.64], R4 ;  /* 0x0000000402008986 */ /* 0x0041e2000c101d06 */
[----:B------:R-:W-:-:S04]  /*0800*/  ISETP.NE.U32.AND P0, PT, R23, RZ, PT ;  /* 0x000000ff1700720c */ /* 0x000fc80003f05070 */
[----:B------:R-:W-:-:S13]  /*0810*/  ISETP.NE.AND.EX P0, PT, R0, RZ, PT, P0 ;  /* 0x000000ff0000720c */ /* 0x000fda0003f05300 */
[----:B0-----:R-:W-:Y:S05]  /*0820*/  @P0 BRA `(.L_x_2) ;  /* 0xfffffed000000947 */ /* 0x001fea000383ffff */
[----:B------:R-:W-:Y:S05]  /*0830*/  EXIT ;  /* 0x000000000000794d */ /* 0x000fea0003800000 */
.L_x_3:
[----:B------:R-:W-:-:S00]  /*0840*/  BRA `(.L_x_3) ;  /* 0xfffffff000007947 */ /* 0x000fc0000383ffff */
[----:B------:R-:W-:-:S00]  /*0850*/  NOP ;  /* 0x0000000000007918 */ /* 0x000fc00000000000 */
        /* <DEDUP_REMOVED lines=10> */
.L_x_64:


//--------------------- .text.copy_n_3585_to_3840__kernel --------------------------
	.section	.text.copy_n_3585_to_3840__kernel,"ax",@progbits
	.sectioninfo	@"SHI_REGISTERS=35"
	.align	128
        .global         copy_n_3585_to_3840__kernel
        .type           copy_n_3585_to_3840__kernel,@function
        .size           copy_n_3585_to_3840__kernel,(.L_x_65 - copy_n_3585_to_3840__kernel)
        .other          copy_n_3585_to_3840__kernel,@"STO_CUDA_ENTRY STV_DEFAULT"
copy_n_3585_to_3840__kernel:
.text.copy_n_3585_to_3840__kernel:
[----:B------:R-:W-:-:S02]  /*0000*/  IMAD.MOV.U32 R1, RZ, RZ, c[0x0][0x28] ;  /* 0x00000a00ff017624 */ /* 0x000fc400078e00ff */
[----:B------:R-:W-:-:S05]  /*0010*/  IMAD.MOV.U32 R8, RZ, RZ, c[0x0][0x170] ;  /* 0x00005c00ff087624 */ /* 0x000fca00078e00ff */
[----:B------:R-:W-:-:S05]  /*0020*/  IADD3 R8, P0, R8, 0xeff, RZ ;  /* 0x00000eff08087810 */ /* 0x000fca0007f1e0ff */
[----:B------:R-:W-:-:S04]  /*0030*/  IMAD.X R9, RZ, RZ, c[0x0][0x174], P0 ;  /* 0x00005d00ff097624 */ /* 0x000fc800000e06ff */
[----:B------:R-:W-:-:S06]  /*0040*/  IMAD.WIDE.U32 R2, R9, -0x77777777, RZ ;  /* 0x8888888909027825 */ /* 0x000fcc00078e00ff */
[----:B------:R-:W-:-:S04]  /*0050*/  IMAD.WIDE.U32 R4, P0, R8, -0x77777778, R2 ;  /* 0x8888888808047825 */ /* 0x000fc80007800002 */
[C---:B------:R-:W-:Y:S01]  /*0060*/  IMAD.WIDE.U32 R2, R8.reuse, -0x77777777, RZ ;  /* 0x8888888908027825 */ /* 0x040fe200078e00ff */
[----:B------:R-:W-:-:S04]  /*0070*/  IADD3 R6, P1, R8, R5, RZ ;  /* 0x0000000508067210 */ /* 0x000fc80007f3e0ff */
[----:B------:R-:W-:Y:S02]  /*0080*/  IADD3.X R7, RZ, R9, RZ, P0, P1 ;  /* 0x00000009ff077210 */ /* 0x000fe400007e24ff */
[----:B------:R-:W-:Y:S02]  /*0090*/  IADD3 RZ, P0, R3, R4, RZ ;  /* 0x0000000403ff7210 */ /* 0x000fe40007f1e0ff */
[----:B------:R-:W-:-:S03]  /*00a0*/  ISETP.LT.AND P1, PT, R9, RZ, PT ;  /* 0x000000ff0900720c */ /* 0x000fc60003f21270 */
[----:B------:R-:W-:-:S05]  /*00b0*/  IMAD.WIDE.U32.X R2, R9, -0x77777778, R6, P0 ;  /* 0x8888888809027825 */ /* 0x000fca00000e0406 */
[----:B------:R-:W-:-:S05]  /*00c0*/  IADD3 R11, P0, -R8, R2, RZ ;  /* 0x00000002080b7210 */ /* 0x000fca0007f1e1ff */
[----:B------:R-:W-:Y:S01]  /*00d0*/  IMAD.X R2, R3, 0x1, ~R9, P0 ;  /* 0x0000000103027824 */ /* 0x000fe200000e0e09 */
[----:B------:R-:W-:-:S04]  /*00e0*/  IADD3 R0, P0, R11, 0x77777777, RZ ;  /* 0x777777770b007810 */ /* 0x000fc80007f1e0ff */
[----:B------:R-:W-:Y:S02]  /*00f0*/  IADD3.X R3, R2, 0x77777777, RZ, P0, !PT ;  /* 0x7777777702037810 */ /* 0x000fe400007fe4ff */
[----:B------:R-:W-:Y:S02]  /*0100*/  SEL R11, R0, R11, P1 ;  /* 0x0000000b000b7207 */ /* 0x000fe40000800000 */
[----:B------:R-:W-:-:S04]  /*0110*/  SEL R10, R3, R2, P1 ;  /* 0x00000002030a7207 */ /* 0x000fc80000800000 */
[----:B------:R-:W-:-:S04]  /*0120*/  SHF.R.S64 R11, R11, 0xb, R10 ;  /* 0x0000000b0b0b7819 */ /* 0x000fc8000000100a */
[----:B------:R-:W-:-:S04]  /*0130*/  LEA.HI R11, P0, R10, R11, RZ, 0x1 ;  /* 0x0000000b0a0b7211 */ /* 0x000fc800078108ff */
[----:B------:R-:W-:Y:S01]  /*0140*/  LEA.HI.X.SX32 R10, R10, RZ, 0x15, P0 ;  /* 0x000000ff0a0a7211 */ /* 0x000fe200000faeff */
[----:B------:R-:W-:-:S04]  /*0150*/  IMAD.HI.U32 R8, R11, -0xf00, R8 ;  /* 0xfffff1000b087827 */ /* 0x000fc800078e0008 */
[----:B------:R-:W-:-:S05]  /*0160*/  IMAD R27, R10, -0xf00, RZ ;  /* 0xfffff1000a1b7824 */ /* 0x000fca00078e02ff */
[----:B------:R-:W-:-:S04]  /*0170*/  IADD3 R27, R8, -R11, R27 ;  /* 0x8000000b081b7210 */ /* 0x000fc80007ffe01b */
[--C-:B------:R-:W-:Y:S02]  /*0180*/  SHF.R.S32.HI R28, RZ, 0x1f, R27.reuse ;  /* 0x0000001fff1c7819 */ /* 0x100fe4000001141b */
[----:B------:R-:W-:Y:S02]  /*0190*/  SHF.R.S32.HI R27, RZ, 0x1f, R27 ;  /* 0x0000001fff1b7819 */ /* 0x000fe4000001141b */
[----:B------:R-:W-:-:S04]  /*01a0*/  IADD3 R0, P1, R28, R11, RZ ;  /* 0x0000000b1c007210 */ /* 0x000fc80007f3e0ff */
[----:B------:R-:W-:Y:S01]  /*01b0*/  ISETP.GE.U32.AND P0, PT, R0, 0x1, PT ;  /* 0x000000010000780c */ /* 0x000fe20003f06070 */
[----:B------:R-:W-:-:S05]  /*01c0*/  IMAD.X R22, R27, 0x1, R10, P1 ;  /* 0x000000011b167824 */ /* 0x000fca00008e060a */
[----:B------:R-:W-:-:S13]  /*01d0*/  ISETP.GE.AND.EX P0, PT, R22, RZ, PT, P0 ;  /* 0x000000ff1600720c */ /* 0x000fda0003f06300 */
[----:B------:R-:W-:Y:S05]  /*01e0*/  @!P0 EXIT ;  /* 0x000000000000894d */ /* 0x000fea0003800000 */
[C---:B------:R-:W-:Y:S01]  /*01f0*/  IADD3 R2, P0, R0.reuse, -0x1, RZ ;  /* 0xffffffff00027810 */ /* 0x040fe20007f1e0ff */
[----:B------:R-:W0:Y:S01]  /*0200*/  S2R R24, SR_TID.X ;  /* 0x0000000000187919 */ /* 0x000e220000002100 */
[----:B------:R-:W-:Y:S01]  /*0210*/  LOP3.LUT R23, R0, 0x3, RZ, 0xc0, !PT ;  /* 0x0000000300177812 */ /* 0x000fe200078ec0ff */
[----:B------:R-:W1:Y:S01]  /*0220*/  S2UR UR4, SR_CTAID.X ;  /* 0x00000000000479c3 */ /* 0x000e620000002500 */
[----:B------:R-:W-:Y:S01]  /*0230*/  ISETP.GE.U32.AND P1, PT, R2, 0x3, PT ;  /* 0x000000030200780c */ /* 0x000fe20003f26070 */
[----:B------:R-:W-:Y:S01]  /*0240*/  ULDC.64 UR6, c[0x0][0x118] ;  /* 0x0000460000067ab9 */ /* 0x000fe20000000a00 */
[----:B------:R-:W-:Y:S01]  /*0250*/  IADD3.X R2, R22, -0x1, RZ, P0, !PT ;  /* 0xffffffff16027810 */ /* 0x000fe200007fe4ff */
[----:B------:R-:W-:Y:S01]  /*0260*/  IMAD.MOV.U32 R25, RZ, RZ, RZ ;  /* 0x000000ffff197224 */ /* 0x000fe200078e00ff */
[----:B------:R-:W-:Y:S01]  /*0270*/  ISETP.NE.U32.AND P0, PT, R23, RZ, PT ;  /* 0x000000ff1700720c */ /* 0x000fe20003f05070 */
[----:B------:R-:W-:Y:S01]  /*0280*/  IMAD.MOV.U32 R26, RZ, RZ, RZ ;  /* 0x000000ffff1a7224 */ /* 0x000fe200078e00ff */
[----:B------:R-:W-:-:S02]  /*0290*/  ISETP.GE.U32.AND.EX P1, PT, R2, RZ, PT, P1 ;  /* 0x000000ff0200720c */ /* 0x000fc40003f26110 */
[----:B------:R-:W-:-:S11]  /*02a0*/  ISETP.NE.AND.EX P0, PT, RZ, RZ, PT, P0 ;  /* 0x000000ffff00720c */ /* 0x000fd60003f05300 */
[----:B-1----:R-:W-:Y:S05]  /*02b0*/  @!P1 BRA `(.L_x_4) ;  /* 0x000003b000009947 */ /* 0x002fea0003800000 */
[----:B------:R-:W-:Y:S01]  /*02c0*/  IMAD R5, R22, UR4, RZ ;  /* 0x0000000416057c24 */ /* 0x000fe2000f8e02ff */
[----:B------:R-:W-:Y:S01]  /*02d0*/  IADD3 R9, P2, RZ, -c[0x0][0x170], RZ ;  /* 0x80005c00ff097a10 */ /* 0x000fe20007f5e0ff */
[----:B------:R-:W-:-:S04]  /*02e0*/  IMAD.WIDE.U32 R2, R0, UR4, RZ ;  /* 0x0000000400027c25 */ /* 0x000fc8000f8e00ff */
[----:B------:R-:W-:Y:S01]  /*02f0*/  IMAD.IADD R3, R3, 0x1, R5 ;  /* 0x0000000103037824 */ /* 0x000fe200078e0205 */
[C---:B0-----:R-:W-:Y:S01]  /*0300*/  LEA R4, P1, R2.reuse, R24, 0x8 ;  /* 0x0000001802047211 */ /* 0x041fe200078240ff */
[C---:B------:R-:W-:Y:S02]  /*0310*/  IMAD.SHL.U32 R6, R2.reuse, 0x1000, RZ ;  /* 0x0000100002067824 */ /* 0x040fe400078e00ff */
[----:B------:R-:W-:Y:S01]  /*0320*/  IMAD.X R29, RZ, RZ, ~c[0x0][0x174], P2 ;  /* 0x80005d00ff1d7624 */ /* 0x000fe200010e06ff */
[C-C-:B------:R-:W-:Y:S02]  /*0330*/  SHF.L.U64.HI R7, R2.reuse, 0xc, R3.reuse ;  /* 0x0000000c02077819 */ /* 0x140fe40000010203 */
[----:B------:R-:W-:Y:S01]  /*0340*/  LEA.HI.X R5, R2, RZ, R3, 0x8, P1 ;  /* 0x000000ff02057211 */ /* 0x000fe200008f4403 */
[----:B------:R-:W-:Y:S01]  /*0350*/  IMAD R29, R29, 0xa0, RZ ;  /* 0x000000a01d1d7824 */ /* 0x000fe200078e02ff */
[----:B------:R-:W-:Y:S01]  /*0360*/  IADD3 R28, P1, P2, -R11, R23, -R28 ;  /* 0x000000170b1c7210 */ /* 0x000fe20007a3e91c */
[----:B------:R-:W-:-:S03]  /*0370*/  IMAD.WIDE.U32 R2, R24, 0x10, R6 ;  /* 0x0000001018027825 */ /* 0x000fc600078e0006 */
[----:B------:R-:W-:Y:S01]  /*0380*/  IADD3.X R27, ~R10, RZ, ~R27, P1, P2 ;  /* 0x000000ff0a1b7210 */ /* 0x000fe20000fe4d1b */
[----:B------:R-:W-:Y:S01]  /*0390*/  IMAD.WIDE.U32 R4, R9, 0xa0, R4 ;  /* 0x000000a009047825 */ /* 0x000fe200078e0004 */
[C---:B------:R-:W-:Y:S02]  /*03a0*/  IADD3 R6, P3, R2.reuse, c[0x0][0x160], RZ ;  /* 0x0000580002067a10 */ /* 0x040fe40007f7e0ff */
[----:B------:R-:W-:Y:S01]  /*03b0*/  IADD3 R31, P4, R2, c[0x0][0x168], RZ ;  /* 0x00005a00021f7a10 */ /* 0x000fe20007f9e0ff */
[----:B------:R-:W-:Y:S01]  /*03c0*/  IMAD.IADD R29, R5, 0x1, R29 ;  /* 0x00000001051d7824 */ /* 0x000fe200078e021d */
[C---:B------:R-:W-:Y:S01]  /*03d0*/  IADD3.X R7, R3.reuse, c[0x0][0x164], RZ, P3, !PT ;  /* 0x0000590003077a10 */ /* 0x040fe20001ffe4ff */
[----:B------:R-:W-:Y:S01]  /*03e0*/  IMAD.MOV.U32 R30, RZ, RZ, R4 ;  /* 0x000000ffff1e7224 */ /* 0x000fe200078e0004 */
[----:B------:R-:W-:-:S04]  /*03f0*/  IADD3.X R32, R3, c[0x0][0x16c], RZ, P4, !PT ;  /* 0x00005b0003207a10 */ /* 0x000fc800027fe4ff */
.L_x_5:
[C---:B------:R-:W-:Y:S02]  /*0400*/  IADD3 R4, P1, R30.reuse, 0x100, RZ ;  /* 0x000001001e047810 */ /* 0x040fe40007f3e0ff */
[----:B------:R-:W-:-:S02]  /*0410*/  IADD3 R3, P4, R30, 0x200, RZ ;  /* 0x000002001e037810 */ /* 0x000fc40007f9e0ff */
[----:B------:R-:W-:Y:S01]  /*0420*/  ISETP.GT.U32.AND P2, PT, R4, -0x1, PT ;  /* 0xffffffff0400780c */ /* 0x000fe20003f44070 */
[--C-:B------:R-:W-:Y:S01]  /*0430*/  IMAD.X R4, RZ, RZ, R29.reuse, P1 ;  /* 0x000000ffff047224 */ /* 0x100fe200008e061d */
[----:B------:R-:W-:Y:S02]  /*0440*/  IADD3 R2, P5, R30, 0x300, RZ ;  /* 0x000003001e027810 */ /* 0x000fe40007fbe0ff */
[----:B------:R-:W-:Y:S01]  /*0450*/  ISETP.GT.U32.AND P3, PT, R3, -0x1, PT ;  /* 0xffffffff0300780c */ /* 0x000fe20003f64070 */
[--C-:B------:R-:W-:Y:S01]  /*0460*/  IMAD.X R3, RZ, RZ, R29.reuse, P4 ;  /* 0x000000ffff037224 */ /* 0x100fe200020e061d */
[----:B------:R-:W-:Y:S02]  /*0470*/  ISETP.GT.AND.EX P2, PT, R4, -0x1, PT, P2 ;  /* 0xffffffff0400780c */ /* 0x000fe40003f44320 */
[----:B------:R-:W-:Y:S01]  /*0480*/  ISETP.GT.U32.AND P1, PT, R2, -0x1, PT ;  /* 0xffffffff0200780c */ /* 0x000fe20003f24070 */
[----:B------:R-:W-:Y:S01]  /*0490*/  IMAD.X R2, RZ, RZ, R29, P5 ;  /* 0x000000ffff027224 */ /* 0x000fe200028e061d */
[----:B------:R-:W-:Y:S01]  /*04a0*/  ISETP.GT.AND.EX P3, PT, R3, -0x1, PT, P3 ;  /* 0xffffffff0300780c */ /* 0x000fe20003f64330 */
[----:B------:R-:W-:Y:S01]  /*04b0*/  IMAD.MOV.U32 R3, RZ, RZ, R7 ;  /* 0x000000ffff037224 */ /* 0x000fe200078e0007 */
[----:B------:R-:W-:-:S02]  /*04c0*/  ISETP.GT.U32.AND P4, PT, R30, -0x1, PT ;  /* 0xffffffff1e00780c */ /* 0x000fc40003f84070 */
[----:B------:R-:W-:Y:S01]  /*04d0*/  ISETP.GT.AND.EX P1, PT, R2, -0x1, PT, P1 ;  /* 0xffffffff0200780c */ /* 0x000fe20003f24310 */
[----:B------:R-:W-:Y:S01]  /*04e0*/  IMAD.MOV.U32 R2, RZ, RZ, R6 ;  /* 0x000000ffff027224 */ /* 0x000fe200078e0006 */
[----:B------:R-:W-:-:S04]  /*04f0*/  ISETP.GT.AND.EX P4, PT, R29, -0x1, PT, P4 ;  /* 0xffffffff1d00780c */ /* 0x000fc80003f84340 */
[----:B------:R-:W2:Y:S04]  /*0500*/  @!P2 LDG.E.128.CONSTANT R4, [R2.64+0x1000] ;  /* 0x001000060204a981 */ /* 0x000ea8000c1e9d00 */
[----:B-1----:R-:W3:Y:S04]  /*0510*/  @!P3 LDG.E.128.CONSTANT R8, [R2.64+0x2000] ;  /* 0x002000060208b981 */ /* 0x002ee8000c1e9d00 */
[----:B------:R-:W4:Y:S04]  /*0520*/  @!P1 LDG.E.128.CONSTANT R12, [R2.64+0x3000] ;  /* 0x00300006020c9981 */ /* 0x000f28000c1e9d00 */
[----:B------:R-:W5:Y:S01]  /*0530*/  @!P4 LDG.E.128.CONSTANT R16, [R2.64] ;  /* 0x000000060210c981 */ /* 0x000f62000c1e9d00 */
[----:B------:R-:W-:-:S02]  /*0540*/  IMAD.MOV.U32 R20, RZ, RZ, R31 ;  /* 0x000000ffff147224 */ /* 0x000fc400078e001f */
[----:B------:R-:W-:-:S05]  /*0550*/  IMAD.MOV.U32 R21, RZ, RZ, R32 ;  /* 0x000000ffff157224 */ /* 0x000fca00078e0020 */
[----:B--2---:R0:W-:Y:S01]  /*0560*/  @!P2 STG.E.128 [R20.64+0x1000], R4 ;  /* 0x001000041400a986 */ /* 0x0041e2000c101d06 */
[----:B------:R-:W-:-:S03]  /*0570*/  IADD3 R25, P2, R25, 0x4, RZ ;  /* 0x0000000419197810 */ /* 0x000fc60007f5e0ff */
[----:B---3--:R1:W-:Y:S01]  /*0580*/  @!P3 STG.E.128 [R20.64+0x2000], R8 ;  /* 0x002000081400b986 */ /* 0x0083e2000c101d06 */
[----:B------:R-:W-:Y:S01]  /*0590*/  IADD3 R31, P3, R25, R28, RZ ;  /* 0x0000001c191f7210 */ /* 0x000fe20007f7e0ff */
[----:B------:R-:W-:Y:S01]  /*05a0*/  IMAD.X R26, RZ, RZ, R26, P2 ;  /* 0x000000ffff1a7224 */ /* 0x000fe200010e061a */
[----:B------:R-:W-:Y:S01]  /*05b0*/  IADD3 R30, P2, R30, 0x400, RZ ;  /* 0x000004001e1e7810 */ /* 0x000fe20007f5e0ff */
[----:B----4-:R1:W-:Y:S01]  /*05c0*/  @!P1 STG.E.128 [R20.64+0x3000], R12 ;  /* 0x0030000c14009986 */ /* 0x0103e2000c101d06 */
[----:B------:R-:W-:Y:S01]  /*05d0*/  ISETP.NE.U32.AND P1, PT, R31, RZ, PT ;  /* 0x000000ff1f00720c */ /* 0x000fe20003f25070 */
[----:B------:R-:W-:Y:S02]  /*05e0*/  IMAD.X R31, R26, 0x1, R27, P3 ;  /* 0x000000011a1f7824 */ /* 0x000fe400018e061b */
[----:B-----5:R1:W-:Y:S01]  /*05f0*/  @!P4 STG.E.128 [R20.64], R16 ;  /* 0x000000101400c986 */ /* 0x0203e2000c101d06 */
[----:B------:R-:W-:Y:S02]  /*0600*/  IMAD.X R29, RZ, RZ, R29, P2 ;  /* 0x000000ffff1d7224 */ /* 0x000fe400010e061d */
[----:B------:R-:W-:-:S02]  /*0610*/  ISETP.NE.AND.EX P1, PT, R31, RZ, PT, P1 ;  /* 0x000000ff1f00720c */ /* 0x000fc40003f25310 */
[----:B------:R-:W-:Y:S02]  /*0620*/  IADD3 R31, P4, R20, 0x4000, RZ ;  /* 0x00004000141f7810 */ /* 0x000fe40007f9e0ff */
[----:B0-----:R-:W-:-:S03]  /*0630*/  IADD3 R6, P3, R2, 0x4000, RZ ;  /* 0x0000400002067810 */ /* 0x001fc60007f7e0ff */
[----:B------:R-:W-:Y:S02]  /*0640*/  IMAD.X R32, RZ, RZ, R21, P4 ;  /* 0x000000ffff207224 */ /* 0x000fe400020e0615 */
[----:B------:R-:W-:-:S04]  /*0650*/  IMAD.X R7, RZ, RZ, R3, P3 ;  /* 0x000000ffff077224 */ /* 0x000fc800018e0603 */
[----:B------:R-:W-:Y:S05]  /*0660*/  @P1 BRA `(.L_x_5) ;  /* 0xfffffd9000001947 */ /* 0x000fea000383ffff */
.L_x_4:
[----:B------:R-:W-:Y:S05]  /*0670*/  @!P0 EXIT ;  /* 0x000000000000894d */ /* 0x000fea0003800000 */
        /* <DEDUP_REMOVED lines=13> */
[C---:B0-----:R-:W-:Y:S01]  /*0750*/  IADD3 R2, P0, R24.reuse, R3, RZ ;  /* 0x0000000318027210 */ /* 0x041fe20007f1e0ff */
        /* <DEDUP_REMOVED lines=12> */
.L_x_6:
        /* <DEDUP_REMOVED lines=20> */
.L_x_7:
        /* <DEDUP_REMOVED lines=10> */
.L_x_65:


//--------------------- .text.copy_n_3329_to_3584__kernel --------------------------
	.section	.text.copy_n_3329_to_3584__kernel,"ax",@progbits
	.sectioninfo	@"SHI_REGISTERS=35"
	.align	128
        .global         copy_n_3329_to_3584__kernel
        .type           copy_n_3329_to_3584__kernel,@function
        .size           copy_n_3329_to_3584__kernel,(.L_x_66 - copy_n_3329_to_3584__kernel)
        .other          copy_n_3329_to_3584__kernel,@"STO_CUDA_ENTRY STV_DEFAULT"
copy_n_3329_to_3584__kernel:
.text.copy_n_3329_to_3584__kernel:
[----:B------:R-:W-:-:S02]  /*0000*/  IMAD.MOV.U32 R1, RZ, RZ, c[0x0][0x28] ;  /* 0x00000a00ff017624 */ /* 0x000fc400078e00ff */
[----:B------:R-:W-:-:S05]  /*0010*/  IMAD.MOV.U32 R8, RZ, RZ, c[0x0][0x170] ;  /* 0x00005c00ff087624 */ /* 0x000fca00078e00ff */
[----:B------:R-:W-:-:S05]  /*0020*/  IADD3 R8, P0, R8, 0xdff, RZ ;  /* 0x00000dff08087810 */ /* 0x000fca0007f1e0ff */
[----:B------:R-:W-:-:S04]  /*0030*/  IMAD.X R9, RZ, RZ, c[0x0][0x174], P0 ;  /* 0x00005d00ff097624 */ /* 0x000fc800000e06ff */
[C---:B------:R-:W-:Y:S01]  /*0040*/  IMAD.WIDE.U32 R2, R9.reuse, 0x24924925, RZ ;  /* 0x2492492509027825 */ /* 0x040fe200078e00ff */
[----:B------:R-:W-:-:S05]  /*0050*/  ISETP.LT.AND P1, PT, R9, RZ, PT ;  /* 0x000000ff0900720c */ /* 0x000fca0003f21270 */
[----:B------:R-:W-:-:S04]  /*0060*/  IMAD.WIDE.U32 R4, P0, R8, 0x49249249, R2 ;  /* 0x4924924908047825 */ /* 0x000fc80007800002 */
[----:B------:R-:W-:-:S04]  /*0070*/  IMAD.WIDE.U32 R2, R8, 0x24924925, RZ ;  /* 0x2492492508027825 */ /* 0x000fc800078e00ff */
[----:B------:R-:W-:Y:S01]  /*0080*/  IMAD.X R7, RZ, RZ, RZ, P0 ;  /* 0x000000ffff077224 */ /* 0x000fe200000e06ff */
[----:B------:R-:W-:Y:S01]  /*0090*/  IADD3 RZ, P0, R3, R4, RZ ;  /* 0x0000000403ff7210 */ /* 0x000fe20007f1e0ff */
[----:B------:R-:W-:-:S04]  /*00a0*/  IMAD.MOV.U32 R6, RZ, RZ, R5 ;  /* 0x000000ffff067224 */ /* 0x000fc800078e0005 */
[----:B------:R-:W-:-:S05]  /*00b0*/  IMAD.WIDE.U32.X R2, R9, 0x49249249, R6, P0 ;  /* 0x4924924909027825 */ /* 0x000fca00000e0406 */
[----:B------:R-:W-:-:S04]  /*00c0*/  IADD3 R11, P0, R2, -0x24924925, RZ ;  /* 0xdb6db6db020b7810 */ /* 0x000fc80007f1e0ff */
[----:B------:R-:W-:Y:S02]  /*00d0*/  IADD3.X R5, R3, -0x4924924a, RZ, P0, !PT ;  /* 0xb6db6db603057810 */ /* 0x000fe400007fe4ff */
        /* <DEDUP_REMOVED lines=48> */
.L_x_9:
        /* <DEDUP_REMOVED lines=39> */
.L_x_8:
        /* <DEDUP_REMOVED lines=27> */
.L_x_10:
        /* <DEDUP_REMOVED lines=20> */
.L_x_11:
        /* <DEDUP_REMOVED lines=12> */
.L_x_66:


//--------------------- .text.copy_n_3073_to_3328__kernel --------------------------
	.section	.text.copy_n_3073_to_3328__kernel,"ax",@progbits
	.sectioninfo	@"SHI_REGISTERS=35"
	.align	128
        .global         copy_n_3073_to_3328__kernel
        .type           copy_n_3073_to_3328__kernel,@function
        .size           copy_n_3073_to_3328__kernel,(.L_x_67 - copy_n_3073_to_3328__kernel)
        .other          copy_n_3073_to_3328__kernel,@"STO_CUDA_ENTRY STV_DEFAULT"
copy_n_3073_to_3328__kernel:
.text.copy_n_3073_to_3328__kernel:
[----:B------:R-:W-:-:S02]  /*0000*/  IMAD.MOV.U32 R1, RZ, RZ, c[0x0][0x28] ;  /* 0x00000a00ff017624 */ /* 0x000fc400078e00ff */
[----:B------:R-:W-:-:S05]  /*0010*/  IMAD.MOV.U32 R8, RZ, RZ, c[0x0][0x170] ;  /* 0x00005c00ff087624 */ /* 0x000fca00078e00ff */
[----:B------:R-:W-:-:S05]  /*0020*/  IADD3 R8, P0, R8, 0xcff, RZ ;  /* 0x00000cff08087810 */ /* 0x000fca0007f1e0ff */
[----:B------:R-:W-:-:S04]  /*0030*/  IMAD.X R9, RZ, RZ, c[0x0][0x174], P0 ;  /* 0x00005d00ff097624 */ /* 0x000fc800000e06ff */
[C---:B------:R-:W-:Y:S01]  /*0040*/  IMAD.WIDE.U32 R2, R9.reuse, -0x3b13b13b, RZ ;  /* 0xc4ec4ec509027825 */ /* 0x040fe200078e00ff */
[----:B------:R-:W-:-:S05]  /*0050*/  ISETP.LT.AND P1, PT, R9, RZ, PT ;  /* 0x000000ff0900720c */ /* 0x000fca0003f21270 */
[----:B------:R-:W-:-:S04]  /*0060*/  IMAD.WIDE.U32 R4, P0, R8, 0x4ec4ec4e, R2 ;  /* 0x4ec4ec4e08047825 */ /* 0x000fc80007800002 */
[----:B------:R-:W-:-:S04]  /*0070*/  IMAD.WIDE.U32 R2, R8, -0x3b13b13b, RZ ;  /* 0xc4ec4ec508027825 */ /* 0x000fc800078e00ff */
[----:B------:R-:W-:Y:S01]  /*0080*/  IMAD.X R7, RZ, RZ, RZ, P0 ;  /* 0x000000ffff077224 */ /* 0x000fe200000e06ff */
[----:B------:R-:W-:Y:S01]  /*0090*/  IADD3 RZ, P0, R3, R4, RZ ;  /* 0x0000000403ff7210 */ /* 0x000fe20007f1e0ff */
[----:B------:R-:W-:-:S04]  /*00a0*/  IMAD.MOV.U32 R6, RZ, RZ, R5 ;  /* 0x000000ffff067224 */ /* 0x000fc800078e0005 */
[----:B------:R-:W-:-:S05]  /*00b0*/  IMAD.WIDE.U32.X R2, R9, 0x4ec4ec4e, R6, P0 ;  /* 0x4ec4ec4e09027825 */ /* 0x000fca00000e0406 */
[----:B------:R-:W-:-:S04]  /*00c0*/  IADD3 R11, P0, R2, 0x3b13b13b, RZ ;  /* 0x3b13b13b020b7810 */ /* 0x000fc80007f1e0ff */
        /* <DEDUP_REMOVED lines=49> */
.L_x_13:
        /* <DEDUP_REMOVED lines=39> */
.L_x_12:
        /* <DEDUP_REMOVED lines=27> */
.L_x_14:
        /* <DEDUP_REMOVED lines=20> */
.L_x_15:
        /* <DEDUP_REMOVED lines=12> */
.L_x_67:


//--------------------- .text.copy_n_2817_to_3072__kernel --------------------------
	.section	.text.copy_n_2817_to_3072__kernel,"ax",@progbits
	.sectioninfo	@"SHI_REGISTERS=35"
	.align	128
        .global         copy_n_2817_to_3072__kernel
        .type           copy_n_2817_to_3072__kernel,@function
        .size           copy_n_2817_to_3072__kernel,(.L_x_68 - copy_n_2817_to_3072__kernel)
        .other          copy_n_2817_to_3072__kernel,@"STO_CUDA_ENTRY STV_DEFAULT"
copy_n_2817_to_3072__kernel:
.text.copy_n_2817_to_3072__kernel:
        /* <DEDUP_REMOVED lines=62> */
.L_x_17:
        /* <DEDUP_REMOVED lines=39> */
.L_x_16:
        /* <DEDUP_REMOVED lines=27> */
.L_x_18:
        /* <DEDUP_REMOVED lines=20> */
.L_x_19:
        /* <DEDUP_REMOVED lines=12> */
.L_x_68:


//--------------------- .text.copy_n_2561_to_2816__kernel --------------------------
	.section	.text.copy_n_2561_to_2816__kernel,"ax",@progbits
	.sectioninfo	@"SHI_REGISTERS=35"
	.align	128
        .global         copy_n_2561_to_2816__kernel
        .type           copy_n_2561_to_2816__kernel,@function
        .size           copy_n_2561_to_2816__kernel,(.L_x_69 - copy_n_2561_to_2816__kernel)
        .other          copy_n_2561_to_2816__kernel,@"STO_CUDA_ENTRY STV_DEFAULT"
copy_n_2561_to_2816__kernel:
.text.copy_n_2561_to_2816__kernel:
        /* <DEDUP_REMOVED lines=62> */
.L_x_21:
        /* <DEDUP_REMOVED lines=39> */
.L_x_20:
        /* <DEDUP_REMOVED lines=27> */
.L_x_22:
        /* <DEDUP_REMOVED lines=20> */
.L_x_23:
        /* <DEDUP_REMOVED lines=12> */
.L_x_69:


//--------------------- .text.copy_n_2305_to_2560__kernel --------------------------
	.section	.text.copy_n_2305_to_2560__kernel,"ax",@progbits
	.sectioninfo	@"SHI_REGISTERS=35"
	.align	128
        .global         copy_n_2305_to_2560__kernel
        .type           copy_n_2305_to_2560__kernel,@function
        .size           copy_n_2305_to_2560__kernel,(.L_x_70 - copy_n_2305_to_2560__kernel)
        .other          copy_n_2305_to_2560__kernel,@"STO_CUDA_ENTRY STV_DEFAULT"
copy_n_2305_to_2560__kernel:
.text.copy_n_2305_to_2560__kernel:
        /* <DEDUP_REMOVED lines=62> */
.L_x_25:
        /* <DEDUP_REMOVED lines=39> */
.L_x_24:
        /* <DEDUP_REMOVED lines=27> */
.L_x_26:
        /* <DEDUP_REMOVED lines=20> */
.L_x_27:
        /* <DEDUP_REMOVED lines=12> */
.L_x_70:


//--------------------- .text.copy_n_2049_to_2304__kernel --------------------------
	.section	.text.copy_n_2049_to_2304__kernel,"ax",@progbits
	.sectioninfo	@"SHI_REGISTERS=35"
	.align	128
        .global         copy_n_2049_to_2304__kernel
        .type           copy_n_2049_to_2304__kernel,@function
        .size           copy_n_2049_to_2304__kernel,(.L_x_71 - copy_n_2049_to_2304__kernel)
        .other          copy_n_2049_to_2304__kernel,@"STO_CUDA_ENTRY STV_DEFAULT"
copy_n_2049_to_2304__kernel:
.text.copy_n_2049_to_2304__kernel:
        /* <DEDUP_REMOVED lines=62> */
.L_x_29:
        /* <DEDUP_REMOVED lines=39> */
.L_x_28:
        /* <DEDUP_REMOVED lines=27> */
.L_x_30:
        /* <DEDUP_REMOVED lines=20> */
.L_x_31:
        /* <DEDUP_REMOVED lines=12> */
.L_x_71:


//--------------------- .text.copy_n_1793_to_2048__kernel --------------------------
	.section	.text.copy_n_1793_to_2048__kernel,"ax",@progbits
	.sectioninfo	@"SHI_REGISTERS=35"
	.align	128
        .global         copy_n_1793_to_2048__kernel
        .type           copy_n_1793_to_2048__kernel,@function
        .size           copy_n_1793_to_2048__kernel,(.L_x_72 - copy_n_1793_to_2048__kernel)
        .other          copy_n_1793_to_2048__kernel,@"STO_CUDA_ENTRY STV_DEFAULT"
copy_n_1793_to_2048__kernel:
.text.copy_n_1793_to_2048__kernel:
        /* <DEDUP_REMOVED lines=48> */
.L_x_33:
        /* <DEDUP_REMOVED lines=37> */
.L_x_32:
        /* <DEDUP_REMOVED lines=27> */
.L_x_34:
        /* <DEDUP_REMOVED lines=20> */
.L_x_35:
        /* <DEDUP_REMOVED lines=12> */
.L_x_72:


//--------------------- .text.copy_n_1537_to_1792__kernel --------------------------
	.section	.text.copy_n_1537_to_1792__kernel,"ax",@progbits
	.sectioninfo	@"SHI_REGISTERS=35"
	.align	128
        .global         copy_n_1537_to_1792__kernel
        .type           copy_n_1537_to_1792__kernel,@function
        .size           copy_n_1537_to_1792__kernel,(.L_x_73 - copy_n_1537_to_1792__kernel)
        .other          copy_n_1537_to_1792__kernel,@"STO_CUDA_ENTRY STV_DEFAULT"
copy_n_1537_to_1792__kernel:
.text.copy_n_1537_to_1792__kernel:
        /* <DEDUP_REMOVED lines=62> */
.L_x_37:
        /* <DEDUP_REMOVED lines=39> */
.L_x_36:
        /* <DEDUP_REMOVED lines=27> */
.L_x_38:
        /* <DEDUP_REMOVED lines=20> */
.L_x_39:
        /* <DEDUP_REMOVED lines=12> */
.L_x_73:


//--------------------- .text.copy_n_1281_to_1536__kernel --------------------------
	.section	.text.copy_n_1281_to_1536__kernel,"ax",@progbits
	.sectioninfo	@"SHI_REGISTERS=35"
	.align	128
        .global         copy_n_1281_to_1536__kernel
        .type           copy_n_1281_to_1536__kernel,@function
        .size           copy_n_1281_to_1536__kernel,(.L_x_74 - copy_n_1281_to_1536__kernel)
        .other          copy_n_1281_to_1536__kernel,@"STO_CUDA_ENTRY STV_DEFAULT"
copy_n_1281_to_1536__kernel:
.text.copy_n_1281_to_1536__kernel:
        /* <DEDUP_REMOVED lines=62> */
.L_x_41:
        /* <DEDUP_REMOVED lines=39> */
.L_x_40:
        /* <DEDUP_REMOVED lines=27> */
.L_x_42:
        /* <DEDUP_REMOVED lines=20> */
.L_x_43:
        /* <DEDUP_REMOVED lines=12> */
.L_x_74:


//--------------------- .text.copy_n_1025_to_1280__kernel --------------------------
	.section	.text.copy_n_1025_to_1280__kernel,"ax",@progbits
	.sectioninfo	@"SHI_REGISTERS=35"
	.align	128
        .global         copy_n_1025_to_1280__kernel
        .type           copy_n_1025_to_1280__kernel,@function
        .size           copy_n_1025_to_1280__kernel,(.L_x_75 - copy_n_1025_to_1280__kernel)
        .other          copy_n_1025_to_1280__kernel,@"STO_CUDA_ENTRY STV_DEFAULT"
copy_n_1025_to_1280__kernel:
.text.copy_n_1025_to_1280__kernel:
        /* <DEDUP_REMOVED lines=62> */
.L_x_45:
        /* <DEDUP_REMOVED lines=39> */
.L_x_44:
        /* <DEDUP_REMOVED lines=27> */
.L_x_46:
        /* <DEDUP_REMOVED lines=20> */
.L_x_47:
        /* <DEDUP_REMOVED lines=12> */
.L_x_75:


//--------------------- .text.copy_n_769_to_1024__kernel --------------------------
	.section	.text.copy_n_769_to_1024__kernel,"ax",@progbits
	.sectioninfo	@"SHI_REGISTERS=35"
	.align	128
        .global         copy_n_769_to_1024__kernel
        .type           copy_n_769_to_1024__kernel,@function
        .size           copy_n_769_to_1024__kernel,(.L_x_76 - copy_n_769_to_1024__kernel)
        .other          copy_n_769_to_1024__kernel,@"STO_CUDA_ENTRY STV_DEFAULT"
copy_n_769_to_1024__kernel:
.text.copy_n_769_to_1024__kernel:
        /* <DEDUP_REMOVED lines=48> */
.L_x_49:
        /* <DEDUP_REMOVED lines=37> */
.L_x_48:
        /* <DEDUP_REMOVED lines=27> */
.L_x_50:
        /* <DEDUP_REMOVED lines=20> */
.L_x_51:
        /* <DEDUP_REMOVED lines=12> */
.L_x_76:


//--------------------- .text.copy_n_513_to_768__kernel --------------------------
	.section	.text.copy_n_513_to_768__kernel,"ax",@progbits
	.sectioninfo	@"SHI_REGISTERS=35"
	.align	128
        .global         copy_n_513_to_768__kernel
        .type           copy_n_513_to_768__kernel,@function
        .size           copy_n_513_to_768__kernel,(.L_x_77 - copy_n_513_to_768__kernel)
        .other          copy_n_513_to_768__kernel,@"STO_CUDA_ENTRY STV_DEFAULT"
copy_n_513_to_768__kernel:
.text.copy_n_513_to_768__kernel:
        /* <DEDUP_REMOVED lines=62> */
.L_x_53:
        /* <DEDUP_REMOVED lines=39> */
.L_x_52:
        /* <DEDUP_REMOVED lines=27> */
.L_x_54:
        /* <DEDUP_REMOVED lines=20> */
.L_x_55:
        /* <DEDUP_REMOVED lines=12> */
.L_x_77:


//--------------------- .text.copy_n_257_to_512__kernel --------------------------
	.section	.text.copy_n_257_to_512__kernel,"ax",@progbits
	.sectioninfo	@"SHI_REGISTERS=35"
	.align	128
        .global         copy_n_257_to_512__kernel
        .type           copy_n_257_to_512__kernel,@function
        .size           copy_n_257_to_512__kernel,(.L_x_78 - copy_n_257_to_512__kernel)
        .other          copy_n_257_to_512__kernel,@"STO_CUDA_ENTRY STV_DEFAULT"
copy_n_257_to_512__kernel:
.text.copy_n_257_to_512__kernel:
        /* <DEDUP_REMOVED lines=48> */
.L_x_57:
        /* <DEDUP_REMOVED lines=37> */
.L_x_56:
        /* <DEDUP_REMOVED lines=27> */
.L_x_58:
        /* <DEDUP_REMOVED lines=20> */
.L_x_59:
        /* <DEDUP_REMOVED lines=12> */
.L_x_78:


//--------------------- .text.copy_n_1_to_256__kernel --------------------------
	.section	.text.copy_n_1_to_256__kernel,"ax",@progbits
	.sectioninfo	@"SHI_REGISTERS=35"
	.align	128
        .global         copy_n_1_to_256__kernel
        .type           copy_n_1_to_256__kernel,@function
        .size           copy_n_1_to_256__kernel,(.L_x_79 - copy_n_1_to_256__kernel)
        .other          copy_n_1_to_256__kernel,@"STO_CUDA_ENTRY STV_DEFAULT"
copy_n_1_to_256__kernel:
.text.copy_n_1_to_256__kernel:
        /* <DEDUP_REMOVED lines=48> */
.L_x_61:
        /* <DEDUP_REMOVED lines=37> */
.L_x_60:
        /* <DEDUP_REMOVED lines=27> */
.L_x_62:
        /* <DEDUP_REMOVED lines=20> */
.L_x_63:
        /* <DEDUP_REMOVED lines=12> */
.L_x_79:
